//
// Generated by NVIDIA NVVM Compiler
//
// Compiler Build ID: CL-36424714
// Cuda compilation tools, release 13.0, V13.0.88
// Based on NVVM 20.0.0
//

.version 9.0
.target sm_100
.address_size 64

	// .globl	_Z8sumRandCPiS_iii

.visible .entry _Z8sumRandCPiS_iii(
	.param .u64 .ptr .align 1 _Z8sumRandCPiS_iii_param_0,
	.param .u64 .ptr .align 1 _Z8sumRandCPiS_iii_param_1,
	.param .u32 _Z8sumRandCPiS_iii_param_2,
	.param .u32 _Z8sumRandCPiS_iii_param_3,
	.param .u32 _Z8sumRandCPiS_iii_param_4
)
{
	.reg .pred 	%p<11>;
	.reg .b32 	%r<105>;
	.reg .b64 	%rd<41>;

	ld.param.u64 	%rd5, [_Z8sumRandCPiS_iii_param_0];
	ld.param.u64 	%rd6, [_Z8sumRandCPiS_iii_param_1];
	ld.param.u32 	%r23, [_Z8sumRandCPiS_iii_param_2];
	ld.param.u32 	%r24, [_Z8sumRandCPiS_iii_param_3];
	ld.param.u32 	%r25, [_Z8sumRandCPiS_iii_param_4];
	cvta.to.global.u64 	%rd1, %rd6;
	cvta.to.global.u64 	%rd2, %rd5;
	mov.u32 	%r26, %ctaid.x;
	mov.u32 	%r27, %ctaid.y;
	mov.u32 	%r28, %nctaid.x;
	mov.u32 	%r29, %nctaid.y;
	mov.u32 	%r30, %ctaid.z;
	mad.lo.s32 	%r31, %r30, %r29, %r27;
	mad.lo.s32 	%r32, %r31, %r28, %r26;
	mov.u32 	%r33, %ntid.x;
	mov.u32 	%r34, %ntid.y;
	mov.u32 	%r35, %ntid.z;
	mov.u32 	%r36, %tid.z;
	mov.u32 	%r37, %tid.y;
	mov.u32 	%r38, %tid.x;
	mad.lo.s32 	%r39, %r32, %r35, %r36;
	mad.lo.s32 	%r40, %r39, %r34, %r37;
	mad.lo.s32 	%r41, %r40, %r33, %r38;
	mul.lo.s32 	%r1, %r41, %r25;
	add.s32 	%r2, %r1, %r25;
	setp.lt.s32 	%p1, %r25, 1;
	@%p1 bra 	$L__BB0_16;
	add.s32 	%r3, %r24, 1;
	mad.lo.s32 	%r4, %r23, %r24, %r23;
	add.s32 	%r42, %r4, %r24;
	mul.wide.s32 	%rd7, %r42, 4;
	add.s64 	%rd3, %rd1, %rd7;
	add.s32 	%r43, %r1, 1;
	max.s32 	%r5, %r2, %r43;
	sub.s32 	%r44, %r5, %r1;
	and.b32  	%r6, %r44, 3;
	setp.eq.s32 	%p2, %r6, 0;
	mov.u32 	%r103, %r1;
	@%p2 bra 	$L__BB0_6;
	neg.s32 	%r101, %r6;
	mov.u32 	%r103, %r1;
$L__BB0_3:
	.pragma "nounroll";
	div.s32 	%r10, %r103, %r24;
	setp.ge.s32 	%p3, %r10, %r23;
	@%p3 bra 	$L__BB0_5;
	mul.wide.s32 	%rd8, %r103, 4;
	add.s64 	%rd9, %rd2, %rd8;
	rem.s32 	%r45, %r103, %r24;
	mul.lo.s32 	%r46, %r10, %r3;
	add.s32 	%r47, %r46, %r45;
	ld.global.u32 	%r48, [%rd9];
	mul.wide.s32 	%rd10, %r47, 4;
	add.s64 	%rd11, %rd1, %rd10;
	st.global.u32 	[%rd11], %r48;
	add.s32 	%r49, %r46, %r24;
	mul.wide.s32 	%rd12, %r49, 4;
	add.s64 	%rd13, %rd1, %rd12;
	atom.global.add.u32 	%r50, [%rd13], %r48;
	add.s32 	%r51, %r45, %r4;
	mul.wide.s32 	%rd14, %r51, 4;
	add.s64 	%rd15, %rd1, %rd14;
	ld.global.u32 	%r52, [%rd9];
	atom.global.add.u32 	%r53, [%rd15], %r52;
	ld.global.u32 	%r54, [%rd9];
	atom.global.add.u32 	%r55, [%rd3], %r54;
$L__BB0_5:
	add.s32 	%r103, %r103, 1;
	add.s32 	%r101, %r101, 1;
	setp.ne.s32 	%p4, %r101, 0;
	@%p4 bra 	$L__BB0_3;
$L__BB0_6:
	sub.s32 	%r56, %r1, %r5;
	setp.gt.u32 	%p5, %r56, -4;
	@%p5 bra 	$L__BB0_16;
$L__BB0_7:
	div.s32 	%r15, %r103, %r24;
	setp.ge.s32 	%p6, %r15, %r23;
	mul.wide.s32 	%rd16, %r103, 4;
	add.s64 	%rd4, %rd2, %rd16;
	@%p6 bra 	$L__BB0_9;
	rem.s32 	%r57, %r103, %r24;
	mul.lo.s32 	%r58, %r15, %r3;
	add.s32 	%r59, %r58, %r57;
	ld.global.u32 	%r60, [%rd4];
	mul.wide.s32 	%rd17, %r59, 4;
	add.s64 	%rd18, %rd1, %rd17;
	st.global.u32 	[%rd18], %r60;
	add.s32 	%r61, %r58, %r24;
	mul.wide.s32 	%rd19, %r61, 4;
	add.s64 	%rd20, %rd1, %rd19;
	atom.global.add.u32 	%r62, [%rd20], %r60;
	add.s32 	%r63, %r57, %r4;
	mul.wide.s32 	%rd21, %r63, 4;
	add.s64 	%rd22, %rd1, %rd21;
	ld.global.u32 	%r64, [%rd4];
	atom.global.add.u32 	%r65, [%rd22], %r64;
	ld.global.u32 	%r66, [%rd4];
	atom.global.add.u32 	%r67, [%rd3], %r66;
$L__BB0_9:
	add.s32 	%r16, %r103, 1;
	div.s32 	%r17, %r16, %r24;
	setp.ge.s32 	%p7, %r17, %r23;
	@%p7 bra 	$L__BB0_11;
	rem.s32 	%r68, %r16, %r24;
	mul.lo.s32 	%r69, %r17, %r3;
	add.s32 	%r70, %r69, %r68;
	ld.global.u32 	%r71, [%rd4+4];
	mul.wide.s32 	%rd23, %r70, 4;
	add.s64 	%rd24, %rd1, %rd23;
	st.global.u32 	[%rd24], %r71;
	add.s32 	%r72, %r69, %r24;
	mul.wide.s32 	%rd25, %r72, 4;
	add.s64 	%rd26, %rd1, %rd25;
	atom.global.add.u32 	%r73, [%rd26], %r71;
	add.s32 	%r74, %r68, %r4;
	mul.wide.s32 	%rd27, %r74, 4;
	add.s64 	%rd28, %rd1, %rd27;
	ld.global.u32 	%r75, [%rd4+4];
	atom.global.add.u32 	%r76, [%rd28], %r75;
	ld.global.u32 	%r77, [%rd4+4];
	atom.global.add.u32 	%r78, [%rd3], %r77;
$L__BB0_11:
	add.s32 	%r18, %r16, 1;
	div.s32 	%r19, %r18, %r24;
	setp.ge.s32 	%p8, %r19, %r23;
	@%p8 bra 	$L__BB0_13;
	rem.s32 	%r79, %r18, %r24;
	mul.lo.s32 	%r80, %r19, %r3;
	add.s32 	%r81, %r80, %r79;
	ld.global.u32 	%r82, [%rd4+8];
	mul.wide.s32 	%rd29, %r81, 4;
	add.s64 	%rd30, %rd1, %rd29;
	st.global.u32 	[%rd30], %r82;
	add.s32 	%r83, %r80, %r24;
	mul.wide.s32 	%rd31, %r83, 4;
	add.s64 	%rd32, %rd1, %rd31;
	atom.global.add.u32 	%r84, [%rd32], %r82;
	add.s32 	%r85, %r79, %r4;
	mul.wide.s32 	%rd33, %r85, 4;
	add.s64 	%rd34, %rd1, %rd33;
	ld.global.u32 	%r86, [%rd4+8];
	atom.global.add.u32 	%r87, [%rd34], %r86;
	ld.global.u32 	%r88, [%rd4+8];
	atom.global.add.u32 	%r89, [%rd3], %r88;
$L__BB0_13:
	add.s32 	%r20, %r18, 1;
	div.s32 	%r21, %r20, %r24;
	setp.ge.s32 	%p9, %r21, %r23;
	@%p9 bra 	$L__BB0_15;
	rem.s32 	%r90, %r20, %r24;
	mul.lo.s32 	%r91, %r21, %r3;
	add.s32 	%r92, %r91, %r90;
	ld.global.u32 	%r93, [%rd4+12];
	mul.wide.s32 	%rd35, %r92, 4;
	add.s64 	%rd36, %rd1, %rd35;
	st.global.u32 	[%rd36], %r93;
	add.s32 	%r94, %r91, %r24;
	mul.wide.s32 	%rd37, %r94, 4;
	add.s64 	%rd38, %rd1, %rd37;
	atom.global.add.u32 	%r95, [%rd38], %r93;
	add.s32 	%r96, %r90, %r4;
	mul.wide.s32 	%rd39, %r96, 4;
	add.s64 	%rd40, %rd1, %rd39;
	ld.global.u32 	%r97, [%rd4+12];
	atom.global.add.u32 	%r98, [%rd40], %r97;
	ld.global.u32 	%r99, [%rd4+12];
	atom.global.add.u32 	%r100, [%rd3], %r99;
$L__BB0_15:
	add.s32 	%r103, %r20, 1;
	setp.lt.s32 	%p10, %r103, %r2;
	@%p10 bra 	$L__BB0_7;
$L__BB0_16:
	ret;

}
	// .globl	_Z7findMinPiiii
.visible .entry _Z7findMinPiiii(
	.param .u64 .ptr .align 1 _Z7findMinPiiii_param_0,
	.param .u32 _Z7findMinPiiii_param_1,
	.param .u32 _Z7findMinPiiii_param_2,
	.param .u32 _Z7findMinPiiii_param_3
)
{
	.reg .pred 	%p<21>;
	.reg .b32 	%r<90>;
	.reg .b64 	%rd<25>;

	ld.param.u64 	%rd3, [_Z7findMinPiiii_param_0];
	ld.param.u32 	%r28, [_Z7findMinPiiii_param_1];
	ld.param.u32 	%r29, [_Z7findMinPiiii_param_2];
	ld.param.u32 	%r30, [_Z7findMinPiiii_param_3];
	cvta.to.global.u64 	%rd1, %rd3;
	mov.u32 	%r31, %ctaid.x;
	mov.u32 	%r32, %ctaid.y;
	mov.u32 	%r33, %nctaid.x;
	mov.u32 	%r34, %nctaid.y;
	mov.u32 	%r35, %ctaid.z;
	mad.lo.s32 	%r36, %r35, %r34, %r32;
	mad.lo.s32 	%r37, %r36, %r33, %r31;
	mov.u32 	%r38, %ntid.x;
	mov.u32 	%r39, %ntid.y;
	mov.u32 	%r40, %ntid.z;
	mov.u32 	%r41, %tid.z;
	mov.u32 	%r42, %tid.y;
	mov.u32 	%r43, %tid.x;
	mad.lo.s32 	%r44, %r37, %r40, %r41;
	mad.lo.s32 	%r45, %r44, %r39, %r42;
	mad.lo.s32 	%r46, %r45, %r38, %r43;
	mul.lo.s32 	%r1, %r46, %r30;
	add.s32 	%r2, %r1, %r30;
	setp.lt.s32 	%p1, %r30, 1;
	@%p1 bra 	$L__BB1_31;
	add.s32 	%r3, %r29, 1;
	mad.lo.s32 	%r4, %r28, %r29, %r28;
	add.s32 	%r47, %r4, %r29;
	mul.wide.s32 	%rd4, %r47, 4;
	add.s64 	%rd2, %rd1, %rd4;
	add.s32 	%r48, %r1, 1;
	max.s32 	%r5, %r2, %r48;
	sub.s32 	%r49, %r5, %r1;
	and.b32  	%r6, %r49, 3;
	setp.eq.s32 	%p2, %r6, 0;
	mov.u32 	%r88, %r1;
	@%p2 bra 	$L__BB1_9;
	neg.s32 	%r86, %r6;
	mov.u32 	%r88, %r1;
$L__BB1_3:
	.pragma "nounroll";
	div.s32 	%r11, %r88, %r3;
	mul.lo.s32 	%r50, %r11, %r3;
	sub.s32 	%r10, %r88, %r50;
	setp.gt.s32 	%p3, %r11, %r28;
	@%p3 bra 	$L__BB1_8;
	setp.eq.s32 	%p4, %r10, %r29;
	@%p4 bra 	$L__BB1_7;
	setp.ne.s32 	%p5, %r11, %r28;
	@%p5 bra 	$L__BB1_8;
	add.s32 	%r51, %r10, %r4;
	mul.wide.s32 	%rd5, %r51, 4;
	add.s64 	%rd6, %rd1, %rd5;
	ld.global.u32 	%r52, [%rd6];
	atom.global.min.s32 	%r53, [%rd2], %r52;
	bra.uni 	$L__BB1_8;
$L__BB1_7:
	mad.lo.s32 	%r54, %r11, %r3, %r29;
	mul.wide.s32 	%rd7, %r54, 4;
	add.s64 	%rd8, %rd1, %rd7;
	ld.global.u32 	%r55, [%rd8];
	atom.global.min.s32 	%r56, [%rd2], %r55;
$L__BB1_8:
	add.s32 	%r88, %r88, 1;
	add.s32 	%r86, %r86, 1;
	setp.ne.s32 	%p6, %r86, 0;
	@%p6 bra 	$L__BB1_3;
$L__BB1_9:
	sub.s32 	%r57, %r1, %r5;
	setp.gt.u32 	%p7, %r57, -4;
	@%p7 bra 	$L__BB1_31;
$L__BB1_10:
	div.s32 	%r17, %r88, %r3;
	mul.lo.s32 	%r58, %r17, %r3;
	sub.s32 	%r16, %r88, %r58;
	setp.gt.s32 	%p8, %r17, %r28;
	@%p8 bra 	$L__BB1_15;
	setp.ne.s32 	%p9, %r16, %r29;
	@%p9 bra 	$L__BB1_13;
	mad.lo.s32 	%r62, %r17, %r3, %r29;
	mul.wide.s32 	%rd11, %r62, 4;
	add.s64 	%rd12, %rd1, %rd11;
	ld.global.u32 	%r63, [%rd12];
	atom.global.min.s32 	%r64, [%rd2], %r63;
	bra.uni 	$L__BB1_15;
$L__BB1_13:
	setp.ne.s32 	%p10, %r17, %r28;
	@%p10 bra 	$L__BB1_15;
	add.s32 	%r59, %r16, %r4;
	mul.wide.s32 	%rd9, %r59, 4;
	add.s64 	%rd10, %rd1, %rd9;
	ld.global.u32 	%r60, [%rd10];
	atom.global.min.s32 	%r61, [%rd2], %r60;
$L__BB1_15:
	add.s32 	%r18, %r88, 1;
	div.s32 	%r20, %r18, %r3;
	mul.lo.s32 	%r65, %r20, %r3;
	sub.s32 	%r19, %r18, %r65;
	setp.gt.s32 	%p11, %r20, %r28;
	@%p11 bra 	$L__BB1_20;
	setp.eq.s32 	%p12, %r19, %r29;
	@%p12 bra 	$L__BB1_19;
	setp.ne.s32 	%p13, %r20, %r28;
	@%p13 bra 	$L__BB1_20;
	add.s32 	%r66, %r19, %r4;
	mul.wide.s32 	%rd13, %r66, 4;
	add.s64 	%rd14, %rd1, %rd13;
	ld.global.u32 	%r67, [%rd14];
	atom.global.min.s32 	%r68, [%rd2], %r67;
	bra.uni 	$L__BB1_20;
$L__BB1_19:
	mad.lo.s32 	%r69, %r20, %r3, %r29;
	mul.wide.s32 	%rd15, %r69, 4;
	add.s64 	%rd16, %rd1, %rd15;
	ld.global.u32 	%r70, [%rd16];
	atom.global.min.s32 	%r71, [%rd2], %r70;
$L__BB1_20:
	add.s32 	%r21, %r18, 1;
	div.s32 	%r23, %r21, %r3;
	mul.lo.s32 	%r72, %r23, %r3;
	sub.s32 	%r22, %r21, %r72;
	setp.gt.s32 	%p14, %r23, %r28;
	@%p14 bra 	$L__BB1_25;
	setp.eq.s32 	%p15, %r22, %r29;
	@%p15 bra 	$L__BB1_24;
	setp.ne.s32 	%p16, %r23, %r28;
	@%p16 bra 	$L__BB1_25;
	add.s32 	%r73, %r22, %r4;
	mul.wide.s32 	%rd17, %r73, 4;
	add.s64 	%rd18, %rd1, %rd17;
	ld.global.u32 	%r74, [%rd18];
	atom.global.min.s32 	%r75, [%rd2], %r74;
	bra.uni 	$L__BB1_25;
$L__BB1_24:
	mad.lo.s32 	%r76, %r23, %r3, %r29;
	mul.wide.s32 	%rd19, %r76, 4;
	add.s64 	%rd20, %rd1, %rd19;
	ld.global.u32 	%r77, [%rd20];
	atom.global.min.s32 	%r78, [%rd2], %r77;
$L__BB1_25:
	add.s32 	%r24, %r21, 1;
	div.s32 	%r26, %r24, %r3;
	mul.lo.s32 	%r79, %r26, %r3;
	sub.s32 	%r25, %r24, %r79;
	setp.gt.s32 	%p17, %r26, %r28;
	@%p17 bra 	$L__BB1_30;
	setp.eq.s32 	%p18, %r25, %r29;
	@%p18 bra 	$L__BB1_29;
	setp.ne.s32 	%p19, %r26, %r28;
	@%p19 bra 	$L__BB1_30;
	add.s32 	%r80, %r25, %r4;
	mul.wide.s32 	%rd21, %r80, 4;
	add.s64 	%rd22, %rd1, %rd21;
	ld.global.u32 	%r81, [%rd22];
	atom.global.min.s32 	%r82, [%rd2], %r81;
	bra.uni 	$L__BB1_30;
$L__BB1_29:
	mad.lo.s32 	%r83, %r26, %r3, %r29;
	mul.wide.s32 	%rd23, %r83, 4;
	add.s64 	%rd24, %rd1, %rd23;
	ld.global.u32 	%r84, [%rd24];
	atom.global.min.s32 	%r85, [%rd2], %r84;
$L__BB1_30:
	add.s32 	%r88, %r24, 1;
	setp.lt.s32 	%p20, %r88, %r2;
	@%p20 bra 	$L__BB1_10;
$L__BB1_31:
	ret;

}
	// .globl	_Z9updameMinPiS_iii
.visible .entry _Z9updameMinPiS_iii(
	.param .u64 .ptr .align 1 _Z9updameMinPiS_iii_param_0,
	.param .u64 .ptr .align 1 _Z9updameMinPiS_iii_param_1,
	.param .u32 _Z9updameMinPiS_iii_param_2,
	.param .u32 _Z9updameMinPiS_iii_param_3,
	.param .u32 _Z9updameMinPiS_iii_param_4
)
{
	.reg .pred 	%p<21>;
	.reg .b32 	%r<71>;
	.reg .b64 	%rd<9>;

	ld.param.u64 	%rd3, [_Z9updameMinPiS_iii_param_1];
	ld.param.u32 	%r18, [_Z9updameMinPiS_iii_param_2];
	ld.param.u32 	%r19, [_Z9updameMinPiS_iii_param_3];
	ld.param.u32 	%r20, [_Z9updameMinPiS_iii_param_4];
	cvta.to.global.u64 	%rd1, %rd3;
	mov.u32 	%r21, %ctaid.x;
	mov.u32 	%r22, %ctaid.y;
	mov.u32 	%r23, %nctaid.x;
	mov.u32 	%r24, %nctaid.y;
	mov.u32 	%r25, %ctaid.z;
	mad.lo.s32 	%r26, %r25, %r24, %r22;
	mad.lo.s32 	%r27, %r26, %r23, %r21;
	mov.u32 	%r28, %ntid.x;
	mov.u32 	%r29, %ntid.y;
	mov.u32 	%r30, %ntid.z;
	mov.u32 	%r31, %tid.z;
	mov.u32 	%r32, %tid.y;
	mov.u32 	%r33, %tid.x;
	mad.lo.s32 	%r34, %r27, %r30, %r31;
	mad.lo.s32 	%r35, %r34, %r29, %r32;
	mad.lo.s32 	%r36, %r35, %r28, %r33;
	mul.lo.s32 	%r1, %r36, %r20;
	add.s32 	%r2, %r19, 1;
	mad.lo.s32 	%r37, %r18, %r19, %r18;
	add.s32 	%r38, %r37, %r19;
	mul.wide.s32 	%rd4, %r38, 4;
	add.s64 	%rd5, %rd1, %rd4;
	ld.global.u32 	%r3, [%rd5];
	add.s32 	%r4, %r1, %r20;
	setp.lt.s32 	%p1, %r20, 1;
	@%p1 bra 	$L__BB2_16;
	add.s32 	%r39, %r1, 1;
	max.s32 	%r5, %r4, %r39;
	sub.s32 	%r40, %r5, %r1;
	and.b32  	%r6, %r40, 3;
	setp.eq.s32 	%p2, %r6, 0;
	mov.u32 	%r69, %r1;
	@%p2 bra 	$L__BB2_6;
	neg.s32 	%r67, %r6;
	mov.u32 	%r69, %r1;
$L__BB2_3:
	.pragma "nounroll";
	div.s32 	%r41, %r69, %r2;
	mul.lo.s32 	%r42, %r41, %r2;
	sub.s32 	%r43, %r69, %r42;
	setp.ge.s32 	%p3, %r41, %r18;
	setp.ge.s32 	%p4, %r43, %r19;
	or.pred  	%p5, %p4, %p3;
	@%p5 bra 	$L__BB2_5;
	mul.wide.s32 	%rd6, %r69, 4;
	add.s64 	%rd7, %rd1, %rd6;
	ld.global.u32 	%r44, [%rd7];
	add.s32 	%r45, %r44, %r3;
	st.global.u32 	[%rd7], %r45;
$L__BB2_5:
	add.s32 	%r69, %r69, 1;
	add.s32 	%r67, %r67, 1;
	setp.ne.s32 	%p6, %r67, 0;
	@%p6 bra 	$L__BB2_3;
$L__BB2_6:
	sub.s32 	%r46, %r1, %r5;
	setp.gt.u32 	%p7, %r46, -4;
	@%p7 bra 	$L__BB2_16;
$L__BB2_7:
	div.s32 	%r47, %r69, %r2;
	mul.lo.s32 	%r48, %r47, %r2;
	sub.s32 	%r49, %r69, %r48;
	setp.ge.s32 	%p8, %r47, %r18;
	setp.ge.s32 	%p9, %r49, %r19;
	mul.wide.s32 	%rd8, %r69, 4;
	add.s64 	%rd2, %rd1, %rd8;
	or.pred  	%p10, %p9, %p8;
	@%p10 bra 	$L__BB2_9;
	ld.global.u32 	%r50, [%rd2];
	add.s32 	%r51, %r50, %r3;
	st.global.u32 	[%rd2], %r51;
$L__BB2_9:
	add.s32 	%r14, %r69, 1;
	div.s32 	%r52, %r14, %r2;
	mul.lo.s32 	%r53, %r52, %r2;
	sub.s32 	%r54, %r14, %r53;
	setp.ge.s32 	%p11, %r52, %r18;
	setp.ge.s32 	%p12, %r54, %r19;
	or.pred  	%p13, %p12, %p11;
	@%p13 bra 	$L__BB2_11;
	ld.global.u32 	%r55, [%rd2+4];
	add.s32 	%r56, %r55, %r3;
	st.global.u32 	[%rd2+4], %r56;
$L__BB2_11:
	add.s32 	%r15, %r14, 1;
	div.s32 	%r57, %r15, %r2;
	mul.lo.s32 	%r58, %r57, %r2;
	sub.s32 	%r59, %r15, %r58;
	setp.ge.s32 	%p14, %r57, %r18;
	setp.ge.s32 	%p15, %r59, %r19;
	or.pred  	%p16, %p15, %p14;
	@%p16 bra 	$L__BB2_13;
	ld.global.u32 	%r60, [%rd2+8];
	add.s32 	%r61, %r60, %r3;
	st.global.u32 	[%rd2+8], %r61;
$L__BB2_13:
	add.s32 	%r16, %r15, 1;
	div.s32 	%r62, %r16, %r2;
	mul.lo.s32 	%r63, %r62, %r2;
	sub.s32 	%r64, %r16, %r63;
	setp.ge.s32 	%p17, %r62, %r18;
	setp.ge.s32 	%p18, %r64, %r19;
	or.pred  	%p19, %p18, %p17;
	@%p19 bra 	$L__BB2_15;
	ld.global.u32 	%r65, [%rd2+12];
	add.s32 	%r66, %r65, %r3;
	st.global.u32 	[%rd2+12], %r66;
$L__BB2_15:
	add.s32 	%r69, %r16, 1;
	setp.lt.s32 	%p20, %r69, %r4;
	@%p20 bra 	$L__BB2_7;
$L__BB2_16:
	ret;

}


// ===== COMPILED SASS (sm_100) =====

	.target	sm_100

	.elftype	@"ET_EXEC"


//--------------------- .note.nv.tkinfo           --------------------------
	.section	.note.nv.tkinfo,"",@"SHT_NOTE"
	.sectionflags	@"SHF_NOTE_NV_TKINFO"
	.tkinfo
        /*0018*/ 	.word	0x00000002
        /*0030*/ 	.string	""
        /*0030*/ 	.string	"ptxas"
        /*0030*/ 	.string	"Cuda compilation tools, release 13.0, V13.0.88"
        /*0030*/ 	.string	"Build cuda_13.0.r13.0/compiler.36424714_0"
        /*0030*/ 	.string	"-arch sm_100 -m 64 "



//--------------------- .note.nv.cuinfo           --------------------------
	.section	.note.nv.cuinfo,"",@"SHT_NOTE"
	.sectionflags	@"SHF_NOTE_NV_CUINFO"
        /*0018*/ 	.short	0x0002
        /*001a*/ 	.short	0x0064
        /*001c*/ 	.short	0x0082
	.zero		2


//--------------------- .nv.info                  --------------------------
	.section	.nv.info,"",@"SHT_CUDA_INFO"
	.align	4


	//----- nvinfo : EIATTR_REGCOUNT
	.align		4
        /*0000*/ 	.byte	0x04, 0x2f
        /*0002*/ 	.short	(.L_1 - .L_0)
	.align		4
.L_0:
        /*0004*/ 	.word	index@(_Z8sumRandCPiS_iii)
        /*0008*/ 	.word	0x0000001f


	//----- nvinfo : EIATTR_FRAME_SIZE
	.align		4
.L_1:
        /*000c*/ 	.byte	0x04, 0x11
        /*000e*/ 	.short	(.L_3 - .L_2)
	.align		4
.L_2:
        /*0010*/ 	.word	index@(_Z8sumRandCPiS_iii)
        /*0014*/ 	.word	0x00000000


	//----- nvinfo : EIATTR_REGCOUNT
	.align		4
.L_3:
        /*0018*/ 	.byte	0x04, 0x2f
        /*001a*/ 	.short	(.L_5 - .L_4)
	.align		4
.L_4:
        /*001c*/ 	.word	index@(_Z7findMinPiiii)
        /*0020*/ 	.word	0x00000017


	//----- nvinfo : EIATTR_FRAME_SIZE
	.align		4
.L_5:
        /*0024*/ 	.byte	0x04, 0x11
        /*0026*/ 	.short	(.L_7 - .L_6)
	.align		4
.L_6:
        /*0028*/ 	.word	index@(_Z7findMinPiiii)
        /*002c*/ 	.word	0x00000000


	//----- nvinfo : EIATTR_REGCOUNT
	.align		4
.L_7:
        /*0030*/ 	.byte	0x04, 0x2f
        /*0032*/ 	.short	(.L_9 - .L_8)
	.align		4
.L_8:
        /*0034*/ 	.word	index@(_Z9updameMinPiS_iii)
        /*0038*/ 	.word	0x0000001a


	//----- nvinfo : EIATTR_FRAME_SIZE
	.align		4
.L_9:
        /*003c*/ 	.byte	0x04, 0x11
        /*003e*/ 	.short	(.L_11 - .L_10)
	.align		4
.L_10:
        /*0040*/ 	.word	index@(_Z9updameMinPiS_iii)
        /*0044*/ 	.word	0x00000000


	//----- nvinfo : EIATTR_MIN_STACK_SIZE
	.align		4
.L_11:
        /*0048*/ 	.byte	0x04, 0x12
        /*004a*/ 	.short	(.L_13 - .L_12)
	.align		4
.L_12:
        /*004c*/ 	.word	index@(_Z9updameMinPiS_iii)
        /*0050*/ 	.word	0x00000000


	//----- nvinfo : EIATTR_MIN_STACK_SIZE
	.align		4
.L_13:
        /*0054*/ 	.byte	0x04, 0x12
        /*0056*/ 	.short	(.L_15 - .L_14)
	.align		4
.L_14:
        /*0058*/ 	.word	index@(_Z7findMinPiiii)
        /*005c*/ 	.word	0x00000000


	//----- nvinfo : EIATTR_MIN_STACK_SIZE
	.align		4
.L_15:
        /*0060*/ 	.byte	0x04, 0x12
        /*0062*/ 	.short	(.L_17 - .L_16)
	.align		4
.L_16:
        /*0064*/ 	.word	index@(_Z8sumRandCPiS_iii)
        /*0068*/ 	.word	0x00000000
.L_17:


//--------------------- .nv.compat                --------------------------
	.section	.nv.compat,"",@"SHT_CUDA_COMPAT_INFO"
	.align	4
        /*0000*/ 	.byte	0x02, 0x09, 0x00, 0x00, 0x02, 0x02, 0x01, 0x00, 0x02, 0x05, 0x05, 0x00, 0x03, 0x07, 0x01, 0x01
        /*0010*/ 	.byte	0x02, 0x03, 0x00, 0x00, 0x02, 0x06, 0x01, 0x00, 0x04, 0x0b, 0x08, 0x00, 0x09, 0x00, 0x00, 0x00
        /*0020*/ 	.byte	0x00, 0x00, 0x00, 0x00


//--------------------- .nv.info._Z9updameMinPiS_iii --------------------------
	.section	.nv.info._Z9updameMinPiS_iii,"",@"SHT_CUDA_INFO"
	.sectionflags	@""
	.align	4


	//----- nvinfo : EIATTR_CUDA_API_VERSION
	.align		4
        /*0000*/ 	.byte	0x04, 0x37
        /*0002*/ 	.short	(.L_19 - .L_18)
.L_18:
        /*0004*/ 	.word	0x00000082


	//----- nvinfo : EIATTR_KPARAM_INFO
	.align		4
.L_19:
        /*0008*/ 	.byte	0x04, 0x17
        /*000a*/ 	.short	(.L_21 - .L_20)
.L_20:
        /*000c*/ 	.word	0x00000000
        /*0010*/ 	.short	0x0004
        /*0012*/ 	.short	0x0018
        /*0014*/ 	.byte	0x00, 0xf0, 0x11, 0x00


	//----- nvinfo : EIATTR_KPARAM_INFO
	.align		4
.L_21:
        /*0018*/ 	.byte	0x04, 0x17
        /*001a*/ 	.short	(.L_23 - .L_22)
.L_22:
        /*001c*/ 	.word	0x00000000
        /*0020*/ 	.short	0x0003
        /*0022*/ 	.short	0x0014
        /*0024*/ 	.byte	0x00, 0xf0, 0x11, 0x00


	//----- nvinfo : EIATTR_KPARAM_INFO
	.align		4
.L_23:
        /*0028*/ 	.byte	0x04, 0x17
        /*002a*/ 	.short	(.L_25 - .L_24)
.L_24:
        /*002c*/ 	.word	0x00000000
        /*0030*/ 	.short	0x0002
        /*0032*/ 	.short	0x0010
        /*0034*/ 	.byte	0x00, 0xf0, 0x11, 0x00


	//----- nvinfo : EIATTR_KPARAM_INFO
	.align		4
.L_25:
        /*0038*/ 	.byte	0x04, 0x17
        /*003a*/ 	.short	(.L_27 - .L_26)
.L_26:
        /*003c*/ 	.word	0x00000000
        /*0040*/ 	.short	0x0001
        /*0042*/ 	.short	0x0008
        /*0044*/ 	.byte	0x00, 0xf5, 0x21, 0x00


	//----- nvinfo : EIATTR_KPARAM_INFO
	.align		4
.L_27:
        /*0048*/ 	.byte	0x04, 0x17
        /*004a*/ 	.short	(.L_29 - .L_28)
.L_28:
        /*004c*/ 	.word	0x00000000
        /*0050*/ 	.short	0x0000
        /*0052*/ 	.short	0x0000
        /*0054*/ 	.byte	0x00, 0xf5, 0x21, 0x00


	//----- nvinfo : EIATTR_SPARSE_MMA_MASK
	.align		4
.L_29:
        /*0058*/ 	.byte	0x03, 0x50
        /*005a*/ 	.short	0x0000


	//----- nvinfo : EIATTR_MAXREG_COUNT
	.align		4
        /*005c*/ 	.byte	0x03, 0x1b
        /*005e*/ 	.short	0x00ff


	//----- nvinfo : EIATTR_MERCURY_ISA_VERSION
	.align		4
        /*0060*/ 	.byte	0x03, 0x5f
        /*0062*/ 	.short	0x0101


	//----- nvinfo : EIATTR_VRC_CTA_INIT_COUNT
	.align		4
        /*0064*/ 	.byte	0x02, 0x4a
	.zero		1
	.zero		1


	//----- nvinfo : EIATTR_EXIT_INSTR_OFFSETS
	.align		4
        /*0068*/ 	.byte	0x04, 0x1c
        /*006a*/ 	.short	(.L_31 - .L_30)


	//   ....[0]....
.L_30:
        /*006c*/ 	.word	0x00000150


	//   ....[1]....
        /*0070*/ 	.word	0x000004e0


	//   ....[2]....
        /*0074*/ 	.word	0x00000bf0


	//----- nvinfo : EIATTR_CRS_STACK_SIZE
	.align		4
.L_31:
        /*0078*/ 	.byte	0x04, 0x1e
        /*007a*/ 	.short	(.L_33 - .L_32)
.L_32:
        /*007c*/ 	.word	0x00000000


	//----- nvinfo : EIATTR_CBANK_PARAM_SIZE
	.align		4
.L_33:
        /*0080*/ 	.byte	0x03, 0x19
        /*0082*/ 	.short	0x001c


	//----- nvinfo : EIATTR_PARAM_CBANK
	.align		4
        /*0084*/ 	.byte	0x04, 0x0a
        /*0086*/ 	.short	(.L_35 - .L_34)
	.align		4
.L_34:
        /*0088*/ 	.word	index@(.nv.constant0._Z9updameMinPiS_iii)
        /*008c*/ 	.short	0x0380
        /*008e*/ 	.short	0x001c


	//----- nvinfo : EIATTR_SW_WAR
	.align		4
.L_35:
        /*0090*/ 	.byte	0x04, 0x36
        /*0092*/ 	.short	(.L_37 - .L_36)
.L_36:
        /*0094*/ 	.word	0x00000008
.L_37:


//--------------------- .nv.info._Z7findMinPiiii  --------------------------
	.section	.nv.info._Z7findMinPiiii,"",@"SHT_CUDA_INFO"
	.sectionflags	@""
	.align	4


	//----- nvinfo : EIATTR_CUDA_API_VERSION
	.align		4
        /*0000*/ 	.byte	0x04, 0x37
        /*0002*/ 	.short	(.L_39 - .L_38)
.L_38:
        /*0004*/ 	.word	0x00000082


	//----- nvinfo : EIATTR_KPARAM_INFO
	.align		4
.L_39:
        /*0008*/ 	.byte	0x04, 0x17
        /*000a*/ 	.short	(.L_41 - .L_40)
.L_40:
        /*000c*/ 	.word	0x00000000
        /*0010*/ 	.short	0x0003
        /*0012*/ 	.short	0x0010
        /*0014*/ 	.byte	0x00, 0xf0, 0x11, 0x00


	//----- nvinfo : EIATTR_KPARAM_INFO
	.align		4
.L_41:
        /*0018*/ 	.byte	0x04, 0x17
        /*001a*/ 	.short	(.L_43 - .L_42)
.L_42:
        /*001c*/ 	.word	0x00000000
        /*0020*/ 	.short	0x0002
        /*0022*/ 	.short	0x000c
        /*0024*/ 	.byte	0x00, 0xf0, 0x11, 0x00


	//----- nvinfo : EIATTR_KPARAM_INFO
	.align		4
.L_43:
        /*0028*/ 	.byte	0x04, 0x17
        /*002a*/ 	.short	(.L_45 - .L_44)
.L_44:
        /*002c*/ 	.word	0x00000000
        /*0030*/ 	.short	0x0001
        /*0032*/ 	.short	0x0008
        /*0034*/ 	.byte	0x00, 0xf0, 0x11, 0x00


	//----- nvinfo : EIATTR_KPARAM_INFO
	.align		4
.L_45:
        /*0038*/ 	.byte	0x04, 0x17
        /*003a*/ 	.short	(.L_47 - .L_46)
.L_46:
        /*003c*/ 	.word	0x00000000
        /*0040*/ 	.short	0x0000
        /*0042*/ 	.short	0x0000
        /*0044*/ 	.byte	0x00, 0xf5, 0x21, 0x00


	//----- nvinfo : EIATTR_SPARSE_MMA_MASK
	.align		4
.L_47:
        /*0048*/ 	.byte	0x03, 0x50
        /*004a*/ 	.short	0x0000


	//----- nvinfo : EIATTR_MAXREG_COUNT
	.align		4
        /*004c*/ 	.byte	0x03, 0x1b
        /*004e*/ 	.short	0x00ff


	//----- nvinfo : EIATTR_MERCURY_ISA_VERSION
	.align		4
        /*0050*/ 	.byte	0x03, 0x5f
        /*0052*/ 	.short	0x0101


	//----- nvinfo : EIATTR_INT_WARP_WIDE_INSTR_OFFSETS
	.align		4
        /*0054*/ 	.byte	0x04, 0x31
        /*0056*/ 	.short	(.L_49 - .L_48)


	//   ....[0]....
.L_48:
        /*0058*/ 	.word	0x00000500


	//   ....[1]....
        /*005c*/ 	.word	0x00000540


	//   ....[2]....
        /*0060*/ 	.word	0x000005b0


	//   ....[3]....
        /*0064*/ 	.word	0x000005f0


	//   ....[4]....
        /*0068*/ 	.word	0x00000910


	//   ....[5]....
        /*006c*/ 	.word	0x00000950


	//   ....[6]....
        /*0070*/ 	.word	0x000009e0


	//   ....[7]....
        /*0074*/ 	.word	0x00000a20


	//   ....[8]....
        /*0078*/ 	.word	0x00000c80


	//   ....[9]....
        /*007c*/ 	.word	0x00000cc0


	//   ....[10]....
        /*0080*/ 	.word	0x00000d30


	//   ....[11]....
        /*0084*/ 	.word	0x00000d70


	//   ....[12]....
        /*0088*/ 	.word	0x00000f40


	//   ....[13]....
        /*008c*/ 	.word	0x00000f80


	//   ....[14]....
        /*0090*/ 	.word	0x00000ff0


	//   ....[15]....
        /*0094*/ 	.word	0x00001030


	//   ....[16]....
        /*0098*/ 	.word	0x00001200


	//   ....[17]....
        /*009c*/ 	.word	0x00001240


	//   ....[18]....
        /*00a0*/ 	.word	0x000012b0


	//   ....[19]....
        /*00a4*/ 	.word	0x000012f0


	//----- nvinfo : EIATTR_VRC_CTA_INIT_COUNT
	.align		4
.L_49:
        /*00a8*/ 	.byte	0x02, 0x4a
	.zero		1
	.zero		1


	//----- nvinfo : EIATTR_EXIT_INSTR_OFFSETS
	.align		4
        /*00ac*/ 	.byte	0x04, 0x1c
        /*00ae*/ 	.short	(.L_51 - .L_50)


	//   ....[0]....
.L_50:
        /*00b0*/ 	.word	0x00000100


	//   ....[1]....
        /*00b4*/ 	.word	0x00000680


	//   ....[2]....
        /*00b8*/ 	.word	0x00001360


	//----- nvinfo : EIATTR_CRS_STACK_SIZE
	.align		4
.L_51:
        /*00bc*/ 	.byte	0x04, 0x1e
        /*00be*/ 	.short	(.L_53 - .L_52)
.L_52:
        /*00c0*/ 	.word	0x00000000


	//----- nvinfo : EIATTR_CBANK_PARAM_SIZE
	.align		4
.L_53:
        /*00c4*/ 	.byte	0x03, 0x19
        /*00c6*/ 	.short	0x0014


	//----- nvinfo : EIATTR_PARAM_CBANK
	.align		4
        /*00c8*/ 	.byte	0x04, 0x0a
        /*00ca*/ 	.short	(.L_55 - .L_54)
	.align		4
.L_54:
        /*00cc*/ 	.word	index@(.nv.constant0._Z7findMinPiiii)
        /*00d0*/ 	.short	0x0380
        /*00d2*/ 	.short	0x0014


	//----- nvinfo : EIATTR_SW_WAR
	.align		4
.L_55:
        /*00d4*/ 	.byte	0x04, 0x36
        /*00d6*/ 	.short	(.L_57 - .L_56)
.L_56:
        /*00d8*/ 	.word	0x00000008
.L_57:


//--------------------- .nv.info._Z8sumRandCPiS_iii --------------------------
	.section	.nv.info._Z8sumRandCPiS_iii,"",@"SHT_CUDA_INFO"
	.sectionflags	@""
	.align	4


	//----- nvinfo : EIATTR_CUDA_API_VERSION
	.align		4
        /*0000*/ 	.byte	0x04, 0x37
        /*0002*/ 	.short	(.L_59 - .L_58)
.L_58:
        /*0004*/ 	.word	0x00000082


	//----- nvinfo : EIATTR_KPARAM_INFO
	.align		4
.L_59:
        /*0008*/ 	.byte	0x04, 0x17
        /*000a*/ 	.short	(.L_61 - .L_60)
.L_60:
        /*000c*/ 	.word	0x00000000
        /*0010*/ 	.short	0x0004
        /*0012*/ 	.short	0x0018
        /*0014*/ 	.byte	0x00, 0xf0, 0x11, 0x00


	//----- nvinfo : EIATTR_KPARAM_INFO
	.align		4
.L_61:
        /*0018*/ 	.byte	0x04, 0x17
        /*001a*/ 	.short	(.L_63 - .L_62)
.L_62:
        /*001c*/ 	.word	0x00000000
        /*0020*/ 	.short	0x0003
        /*0022*/ 	.short	0x0014
        /*0024*/ 	.byte	0x00, 0xf0, 0x11, 0x00


	//----- nvinfo : EIATTR_KPARAM_INFO
	.align		4
.L_63:
        /*0028*/ 	.byte	0x04, 0x17
        /*002a*/ 	.short	(.L_65 - .L_64)
.L_64:
        /*002c*/ 	.word	0x00000000
        /*0030*/ 	.short	0x0002
        /*0032*/ 	.short	0x0010
        /*0034*/ 	.byte	0x00, 0xf0, 0x11, 0x00


	//----- nvinfo : EIATTR_KPARAM_INFO
	.align		4
.L_65:
        /*0038*/ 	.byte	0x04, 0x17
        /*003a*/ 	.short	(.L_67 - .L_66)
.L_66:
        /*003c*/ 	.word	0x00000000
        /*0040*/ 	.short	0x0001
        /*0042*/ 	.short	0x0008
        /*0044*/ 	.byte	0x00, 0xf5, 0x21, 0x00


	//----- nvinfo : EIATTR_KPARAM_INFO
	.align		4
.L_67:
        /*0048*/ 	.byte	0x04, 0x17
        /*004a*/ 	.short	(.L_69 - .L_68)
.L_68:
        /*004c*/ 	.word	0x00000000
        /*0050*/ 	.short	0x0000
        /*0052*/ 	.short	0x0000
        /*0054*/ 	.byte	0x00, 0xf5, 0x21, 0x00


	//----- nvinfo : EIATTR_SPARSE_MMA_MASK
	.align		4
.L_69:
        /*0058*/ 	.byte	0x03, 0x50
        /*005a*/ 	.short	0x0000


	//----- nvinfo : EIATTR_MAXREG_COUNT
	.align		4
        /*005c*/ 	.byte	0x03, 0x1b
        /*005e*/ 	.short	0x00ff


	//----- nvinfo : EIATTR_MERCURY_ISA_VERSION
	.align		4
        /*0060*/ 	.byte	0x03, 0x5f
        /*0062*/ 	.short	0x0101


	//----- nvinfo : EIATTR_INT_WARP_WIDE_INSTR_OFFSETS
	.align		4
        /*0064*/ 	.byte	0x04, 0x31
        /*0066*/ 	.short	(.L_71 - .L_70)


	//   ....[0]....
.L_70:
        /*0068*/ 	.word	0x000005d0


	//   ....[1]....
        /*006c*/ 	.word	0x00000610


	//   ....[2]....
        /*0070*/ 	.word	0x00000ab0


	//   ....[3]....
        /*0074*/ 	.word	0x00000ae0


	//   ....[4]....
        /*0078*/ 	.word	0x00000db0


	//   ....[5]....
        /*007c*/ 	.word	0x00000de0


	//   ....[6]....
        /*0080*/ 	.word	0x00001060


	//   ....[7]....
        /*0084*/ 	.word	0x00001090


	//   ....[8]....
        /*0088*/ 	.word	0x00001310


	//   ....[9]....
        /*008c*/ 	.word	0x00001340


	//----- nvinfo : EIATTR_VRC_CTA_INIT_COUNT
	.align		4
.L_71:
        /*0090*/ 	.byte	0x02, 0x4a
	.zero		1
	.zero		1


	//----- nvinfo : EIATTR_EXIT_INSTR_OFFSETS
	.align		4
        /*0094*/ 	.byte	0x04, 0x1c
        /*0096*/ 	.short	(.L_73 - .L_72)


	//   ....[0]....
.L_72:
        /*0098*/ 	.word	0x00000100


	//   ....[1]....
        /*009c*/ 	.word	0x00000710


	//   ....[2]....
        /*00a0*/ 	.word	0x000013b0


	//----- nvinfo : EIATTR_CRS_STACK_SIZE
	.align		4
.L_73:
        /*00a4*/ 	.byte	0x04, 0x1e
        /*00a6*/ 	.short	(.L_75 - .L_74)
.L_74:
        /*00a8*/ 	.word	0x00000000


	//----- nvinfo : EIATTR_CBANK_PARAM_SIZE
	.align		4
.L_75:
        /*00ac*/ 	.byte	0x03, 0x19
        /*00ae*/ 	.short	0x001c


	//----- nvinfo : EIATTR_PARAM_CBANK
	.align		4
        /*00b0*/ 	.byte	0x04, 0x0a
        /*00b2*/ 	.short	(.L_77 - .L_76)
	.align		4
.L_76:
        /*00b4*/ 	.word	index@(.nv.constant0._Z8sumRandCPiS_iii)
        /*00b8*/ 	.short	0x0380
        /*00ba*/ 	.short	0x001c


	//----- nvinfo : EIATTR_SW_WAR
	.align		4
.L_77:
        /*00bc*/ 	.byte	0x04, 0x36
        /*00be*/ 	.short	(.L_79 - .L_78)
.L_78:
        /*00c0*/ 	.word	0x00000008
.L_79:


//--------------------- .nv.callgraph             --------------------------
	.section	.nv.callgraph,"",@"SHT_CUDA_CALLGRAPH"
	.align	4
	.sectionentsize	8
	.align		4
        /*0000*/ 	.word	0x00000000
	.align		4
        /*0004*/ 	.word	0xffffffff
	.align		4
        /*0008*/ 	.word	0x00000000
	.align		4
        /*000c*/ 	.word	0xfffffffe
	.align		4
        /*0010*/ 	.word	0x00000000
	.align		4
        /*0014*/ 	.word	0xfffffffd
	.align		4
        /*0018*/ 	.word	0x00000000
	.align		4
        /*001c*/ 	.word	0xfffffffc


//--------------------- .text._Z9updameMinPiS_iii --------------------------
	.section	.text._Z9updameMinPiS_iii,"ax",@progbits
	.align	128
        .global         _Z9updameMinPiS_iii
        .type           _Z9updameMinPiS_iii,@function
        .size           _Z9updameMinPiS_iii,(.L_x_42 - _Z9updameMinPiS_iii)
        .other          _Z9updameMinPiS_iii,@"STO_CUDA_ENTRY STV_DEFAULT"
_Z9updameMinPiS_iii:
.text._Z9updameMinPiS_iii:
[----:B------:R-:W-:Y:S08]  /*0000*/  LDC R1, c[0x0][0x37c] ;  /* 0x0000df00ff017b82 */ /* 0x000ff00000000800 */
[----:B------:R-:W-:Y:S01]  /*0010*/  S2UR UR4, SR_CTAID.Y ;  /* 0x00000000000479c3 */ /* 0x000fe20000002600 */
[----:B------:R-:W0:Y:S01]  /*0020*/  S2R R3, SR_TID.Z ;  /* 0x0000000000037919 */ /* 0x000e220000002300 */
[----:B------:R-:W1:Y:S01]  /*0030*/  LDCU UR6, c[0x0][0x370] ;  /* 0x00006e00ff0677ac */ /* 0x000e620008000800 */
[----:B------:R-:W2:Y:S01]  /*0040*/  S2R R7, SR_TID.Y ;  /* 0x0000000000077919 */ /* 0x000ea20000002200 */
[----:B------:R-:W3:Y:S04]  /*0050*/  LDCU UR7, c[0x0][0x374] ;  /* 0x00006e80ff0777ac */ /* 0x000ee80008000800 */
[----:B------:R-:W3:Y:S01]  /*0060*/  S2UR UR8, SR_CTAID.Z ;  /* 0x00000000000879c3 */ /* 0x000ee20000002700 */
[----:B------:R-:W4:Y:S01]  /*0070*/  S2R R9, SR_TID.X ;  /* 0x0000000000097919 */ /* 0x000f220000002100 */
[----:B------:R-:W4:Y:S01]  /*0080*/  LDCU UR9, c[0x0][0x360] ;  /* 0x00006c00ff0977ac */ /* 0x000f220008000800 */
[----:B------:R-:W2:Y:S05]  /*0090*/  LDCU UR10, c[0x0][0x364] ;  /* 0x00006c80ff0a77ac */ /* 0x000eaa0008000800 */
[----:B------:R-:W1:Y:S08]  /*00a0*/  S2UR UR5, SR_CTAID.X ;  /* 0x00000000000579c3 */ /* 0x000e700000002500 */
[----:B------:R-:W0:Y:S08]  /*00b0*/  LDC R0, c[0x0][0x368] ;  /* 0x0000da00ff007b82 */ /* 0x000e300000000800 */
[----:B------:R-:W5:Y:S01]  /*00c0*/  LDC R11, c[0x0][0x398] ;  /* 0x0000e600ff0b7b82 */ /* 0x000f620000000800 */
[----:B---3--:R-:W-:-:S04]  /*00d0*/  UIMAD UR4, UR7, UR8, UR4 ;  /* 0x00000008070472a4 */ /* 0x008fc8000f8e0204 */
[----:B-1----:R-:W-:-:S03]  /*00e0*/  UIMAD UR4, UR4, UR6, UR5 ;  /* 0x00000006040472a4 */ /* 0x002fc6000f8e0205 */
[----:B------:R-:W1:Y:S03]  /*00f0*/  LDC.64 R4, c[0x0][0x390] ;  /* 0x0000e400ff047b82 */ /* 0x000e660000000a00 */
[----:B0-----:R-:W-:-:S05]  /*0100*/  IMAD R0, R0, UR4, R3 ;  /* 0x0000000400007c24 */ /* 0x001fca000f8e0203 */
[----:B------:R-:W0:Y:S01]  /*0110*/  LDC.64 R2, c[0x0][0x388] ;  /* 0x0000e200ff027b82 */ /* 0x000e220000000a00 */
[----:B--2---:R-:W-:Y:S01]  /*0120*/  IMAD R0, R0, UR10, R7 ;  /* 0x0000000a00007c24 */ /* 0x004fe2000f8e0207 */
[----:B-----5:R-:W-:-:S03]  /*0130*/  ISETP.GE.AND P0, PT, R11, 0x1, PT ;  /* 0x000000010b00780c */ /* 0x020fc60003f06270 */
[----:B----4-:R-:W-:-:S10]  /*0140*/  IMAD R6, R0, UR9, R9 ;  /* 0x0000000900067c24 */ /* 0x010fd4000f8e0209 */
[----:B-1----:R-:W-:Y:S05]  /*0150*/  @!P0 EXIT ;  /* 0x000000000000894d */ /* 0x002fea0003800000 */
[----:B------:R-:W1:Y:S01]  /*0160*/  LDCU.64 UR4, c[0x0][0x358] ;  /* 0x00006b00ff0477ac */ /* 0x000e620008000a00 */
[----:B------:R-:W-:Y:S02]  /*0170*/  IMAD R4, R4, R5, R4 ;  /* 0x0000000504047224 */ /* 0x000fe400078e0204 */
[----:B------:R-:W-:Y:S01]  /*0180*/  IMAD R6, R6, R11, RZ ;  /* 0x0000000b06067224 */ /* 0x000fe200078e02ff */
[----:B------:R-:W2:Y:S01]  /*0190*/  LDCU.64 UR6, c[0x0][0x390] ;  /* 0x00007200ff0677ac */ /* 0x000ea20008000a00 */
[----:B------:R-:W-:-:S04]  /*01a0*/  IMAD.IADD R7, R4, 0x1, R5 ;  /* 0x0000000104077824 */ /* 0x000fc800078e0205 */
[----:B0-----:R-:W-:-:S05]  /*01b0*/  IMAD.WIDE R2, R7, 0x4, R2 ;  /* 0x0000000407027825 */ /* 0x001fca00078e0202 */
[----:B-1----:R0:W5:Y:S01]  /*01c0*/  LDG.E R0, desc[UR4][R2.64] ;  /* 0x0000000402007981 */ /* 0x002162000c1e1900 */
[----:B------:R-:W-:Y:S01]  /*01d0*/  IMAD.IADD R4, R6, 0x1, R11 ;  /* 0x0000000106047824 */ /* 0x000fe200078e020b */
[----:B------:R-:W-:Y:S01]  /*01e0*/  BSSY.RECONVERGENT B0, `(.L_x_0) ;  /* 0x000002f000007945 */ /* 0x000fe20003800200 */
[----:B------:R-:W-:-:S03]  /*01f0*/  VIADD R5, R5, 0x1 ;  /* 0x0000000105057836 */ /* 0x000fc60000000000 */
[----:B------:R-:W-:-:S05]  /*0200*/  VIADDMNMX R7, R6, 0x1, R4, !PT ;  /* 0x0000000106077846 */ /* 0x000fca0007800104 */
[----:B------:R-:W-:Y:S01]  /*0210*/  IMAD.IADD R8, R7, 0x1, -R6 ;  /* 0x0000000107087824 */ /* 0x000fe200078e0a06 */
[----:B------:R-:W-:-:S04]  /*0220*/  IADD3 R7, PT, PT, R6, -R7, RZ ;  /* 0x8000000706077210 */ /* 0x000fc80007ffe0ff */
[----:B------:R-:W-:Y:S02]  /*0230*/  LOP3.LUT P0, R8, R8, 0x3, RZ, 0xc0, !PT ;  /* 0x0000000308087812 */ /* 0x000fe4000780c0ff */
[----:B------:R-:W-:-:S11]  /*0240*/  ISETP.GT.U32.AND P1, PT, R7, -0x4, PT ;  /* 0xfffffffc0700780c */ /* 0x000fd60003f24070 */
[----:B0-2---:R-:W-:Y:S05]  /*0250*/  @!P0 BRA `(.L_x_1) ;  /* 0x00000000009c8947 */ /* 0x005fea0003800000 */
[----:B------:R-:W-:Y:S02]  /*0260*/  IABS R2, R5 ;  /* 0x0000000500027213 */ /* 0x000fe40000000000 */
[----:B------:R-:W-:Y:S01]  /*0270*/  IADD3 R3, PT, PT, -R8, RZ, RZ ;  /* 0x000000ff08037210 */ /* 0x000fe20007ffe1ff */
[----:B------:R-:W-:Y:S01]  /*0280*/  IMAD.MOV.U32 R8, RZ, RZ, RZ ;  /* 0x000000ffff087224 */ /* 0x000fe200078e00ff */
[----:B------:R-:W0:Y:S08]  /*0290*/  I2F.RP R7, R2 ;  /* 0x0000000200077306 */ /* 0x000e300000209400 */
[----:B0-----:R-:W0:Y:S02]  /*02a0*/  MUFU.RCP R7, R7 ;  /* 0x0000000700077308 */ /* 0x001e240000001000 */
[----:B0-----:R-:W-:-:S06]  /*02b0*/  VIADD R9, R7, 0xffffffe ;  /* 0x0ffffffe07097836 */ /* 0x001fcc0000000000 */
[----:B------:R-:W0:Y:S02]  /*02c0*/  F2I.FTZ.U32.TRUNC.NTZ R9, R9 ;  /* 0x0000000900097305 */ /* 0x000e24000021f000 */
[----:B0-----:R-:W-:-:S04]  /*02d0*/  IMAD.MOV R11, RZ, RZ, -R9 ;  /* 0x000000ffff0b7224 */ /* 0x001fc800078e0a09 */
[----:B------:R-:W-:-:S04]  /*02e0*/  IMAD R11, R11, R2, RZ ;  /* 0x000000020b0b7224 */ /* 0x000fc800078e02ff */
[----:B------:R-:W-:-:S07]  /*02f0*/  IMAD.HI.U32 R10, R9, R11, R8 ;  /* 0x0000000b090a7227 */ /* 0x000fce00078e0008 */
.L_x_2:
[----:B------:R-:W-:Y:S02]  /*0300*/  IABS R7, R5 ;  /* 0x0000000500077213 */ /* 0x000fe40000000000 */
[----:B------:R-:W-:-:S03]  /*0310*/  IABS R9, R6 ;  /* 0x0000000600097213 */ /* 0x000fc60000000000 */
[----:B------:R-:W-:Y:S02]  /*0320*/  IMAD.MOV R8, RZ, RZ, -R7 ;  /* 0x000000ffff087224 */ /* 0x000fe400078e0a07 */
[----:B------:R-:W-:-:S04]  /*0330*/  IMAD.HI.U32 R7, R10, R9, RZ ;  /* 0x000000090a077227 */ /* 0x000fc800078e00ff */
[----:B------:R-:W-:Y:S01]  /*0340*/  IMAD R9, R7, R8, R9 ;  /* 0x0000000807097224 */ /* 0x000fe200078e0209 */
[----:B------:R-:W-:-:S04]  /*0350*/  IABS R8, R5 ;  /* 0x0000000500087213 */ /* 0x000fc80000000000 */
[----:B------:R-:W-:-:S13]  /*0360*/  ISETP.GT.U32.AND P2, PT, R2, R9, PT ;  /* 0x000000090200720c */ /* 0x000fda0003f44070 */
[----:B------:R-:W-:Y:S01]  /*0370*/  @!P2 IMAD.IADD R9, R9, 0x1, -R8 ;  /* 0x000000010909a824 */ /* 0x000fe200078e0a08 */
[----:B------:R-:W-:Y:S02]  /*0380*/  LOP3.LUT R8, R6, R5, RZ, 0x3c, !PT ;  /* 0x0000000506087212 */ /* 0x000fe400078e3cff */
[----:B------:R-:W-:Y:S02]  /*0390*/  @!P2 IADD3 R7, PT, PT, R7, 0x1, RZ ;  /* 0x000000010707a810 */ /* 0x000fe40007ffe0ff */
[----:B------:R-:W-:Y:S02]  /*03a0*/  ISETP.GE.U32.AND P0, PT, R9, R2, PT ;  /* 0x000000020900720c */ /* 0x000fe40003f06070 */
[----:B------:R-:W-:Y:S02]  /*03b0*/  ISETP.GE.AND P3, PT, R8, RZ, PT ;  /* 0x000000ff0800720c */ /* 0x000fe40003f66270 */
[----:B------:R-:W-:-:S09]  /*03c0*/  ISETP.NE.AND P2, PT, R5, RZ, PT ;  /* 0x000000ff0500720c */ /* 0x000fd20003f45270 */
[----:B------:R-:W-:-:S04]  /*03d0*/  @P0 VIADD R7, R7, 0x1 ;  /* 0x0000000107070836 */ /* 0x000fc80000000000 */
[----:B------:R-:W-:Y:S01]  /*03e0*/  @!P3 IMAD.MOV R7, RZ, RZ, -R7 ;  /* 0x000000ffff07b224 */ /* 0x000fe200078e0a07 */
[----:B------:R-:W-:-:S04]  /*03f0*/  @!P2 LOP3.LUT R7, RZ, R5, RZ, 0x33, !PT ;  /* 0x00000005ff07a212 */ /* 0x000fc800078e33ff */
[----:B------:R-:W-:Y:S01]  /*0400*/  ISETP.GE.AND P0, PT, R7, UR6, PT ;  /* 0x0000000607007c0c */ /* 0x000fe2000bf06270 */
[----:B------:R-:W-:-:S04]  /*0410*/  IMAD.MOV R8, RZ, RZ, -R7 ;  /* 0x000000ffff087224 */ /* 0x000fc800078e0a07 */
[----:B------:R-:W-:-:S05]  /*0420*/  IMAD R8, R5, R8, R6 ;  /* 0x0000000805087224 */ /* 0x000fca00078e0206 */
[----:B------:R-:W-:-:S13]  /*0430*/  ISETP.GE.OR P0, PT, R8, UR7, P0 ;  /* 0x0000000708007c0c */ /* 0x000fda0008706670 */
[----:B------:R-:W0:Y:S02]  /*0440*/  @!P0 LDC.64 R8, c[0x0][0x388] ;  /* 0x0000e200ff088b82 */ /* 0x000e240000000a00 */
[----:B0-----:R-:W-:-:S05]  /*0450*/  @!P0 IMAD.WIDE R8, R6, 0x4, R8 ;  /* 0x0000000406088825 */ /* 0x001fca00078e0208 */
[----:B------:R-:W2:Y:S01]  /*0460*/  @!P0 LDG.E R7, desc[UR4][R8.64] ;  /* 0x0000000408078981 */ /* 0x000ea2000c1e1900 */
[----:B------:R-:W-:Y:S02]  /*0470*/  VIADD R3, R3, 0x1 ;  /* 0x0000000103037836 */ /* 0x000fe40000000000 */
[----:B------:R-:W-:Y:S01]  /*0480*/  VIADD R6, R6, 0x1 ;  /* 0x0000000106067836 */ /* 0x000fe20000000000 */
[----:B--2--5:R-:W-:-:S05]  /*0490*/  @!P0 IADD3 R7, PT, PT, R0, R7, RZ ;  /* 0x0000000700078210 */ /* 0x024fca0007ffe0ff */
[----:B------:R0:W-:Y:S01]  /*04a0*/  @!P0 STG.E desc[UR4][R8.64], R7 ;  /* 0x0000000708008986 */ /* 0x0001e2000c101904 */
[----:B------:R-:W-:-:S13]  /*04b0*/  ISETP.NE.AND P0, PT, R3, RZ, PT ;  /* 0x000000ff0300720c */ /* 0x000fda0003f05270 */
[----:B0-----:R-:W-:Y:S05]  /*04c0*/  @P0 BRA `(.L_x_2) ;  /* 0xfffffffc008c0947 */ /* 0x001fea000383ffff */
.L_x_1:
[----:B------:R-:W-:Y:S05]  /*04d0*/  BSYNC.RECONVERGENT B0 ;  /* 0x0000000000007941 */ /* 0x000fea0003800200 */
.L_x_0:
[----:B------:R-:W-:Y:S05]  /*04e0*/  @P1 EXIT ;  /* 0x000000000000194d */ /* 0x000fea0003800000 */
[----:B------:R-:W-:Y:S01]  /*04f0*/  IABS R7, R5 ;  /* 0x0000000500077213 */ /* 0x000fe20000000000 */
[----:B------:R-:W0:Y:S01]  /*0500*/  LDC.64 R2, c[0x0][0x388] ;  /* 0x0000e200ff027b82 */ /* 0x000e220000000a00 */
[----:B------:R-:W1:Y:S02]  /*0510*/  LDCU.64 UR6, c[0x0][0x390] ;  /* 0x00007200ff0677ac */ /* 0x000e640008000a00 */
[----:B------:R-:W2:Y:S08]  /*0520*/  I2F.RP R10, R7 ;  /* 0x00000007000a7306 */ /* 0x000eb00000209400 */
[----:B--2---:R-:W2:Y:S02]  /*0530*/  MUFU.RCP R10, R10 ;  /* 0x0000000a000a7308 */ /* 0x004ea40000001000 */
[----:B--2---:R-:W-:-:S06]  /*0540*/  VIADD R9, R10, 0xffffffe ;  /* 0x0ffffffe0a097836 */ /* 0x004fcc0000000000 */
[----:B------:R-:W2:Y:S02]  /*0550*/  F2I.FTZ.U32.TRUNC.NTZ R9, R9 ;  /* 0x0000000900097305 */ /* 0x000ea4000021f000 */
[----:B--2---:R-:W-:-:S05]  /*0560*/  IADD3 R8, PT, PT, RZ, -R9, RZ ;  /* 0x80000009ff087210 */ /* 0x004fca0007ffe0ff */
[----:B------:R-:W-:Y:S02]  /*0570*/  IMAD R11, R8, R7, RZ ;  /* 0x00000007080b7224 */ /* 0x000fe400078e02ff */
[----:B------:R-:W-:-:S04]  /*0580*/  IMAD.MOV.U32 R8, RZ, RZ, RZ ;  /* 0x000000ffff087224 */ /* 0x000fc800078e00ff */
[----:B01----:R-:W-:-:S07]  /*0590*/  IMAD.HI.U32 R8, R9, R11, R8 ;  /* 0x0000000b09087227 */ /* 0x003fce00078e0008 */
.L_x_5:
[-C--:B-1----:R-:W-:Y:S01]  /*05a0*/  IABS R9, R5.reuse ;  /* 0x0000000500097213 */ /* 0x082fe20000000000 */
[----:B------:R-:W-:Y:S01]  /*05b0*/  VIADD R16, R6, 0x1 ;  /* 0x0000000106107836 */ /* 0x000fe20000000000 */
[----:B0-----:R-:W-:Y:S02]  /*05c0*/  IABS R15, R6 ;  /* 0x00000006000f7213 */ /* 0x001fe40000000000 */
[----:B------:R-:W0:Y:S01]  /*05d0*/  I2F.RP R14, R9 ;  /* 0x00000009000e7306 */ /* 0x000e220000209400 */
[----:B------:R-:W-:Y:S02]  /*05e0*/  IABS R12, R5 ;  /* 0x00000005000c7213 */ /* 0x000fe40000000000 */
[----:B------:R-:W-:Y:S01]  /*05f0*/  IMAD.HI.U32 R13, R8, R15, RZ ;  /* 0x0000000f080d7227 */ /* 0x000fe200078e00ff */
[----:B------:R-:W-:-:S03]  /*0600*/  IABS R17, R16 ;  /* 0x0000001000117213 */ /* 0x000fc60000000000 */
[----:B------:R-:W-:-:S04]  /*0610*/  IMAD.MOV R12, RZ, RZ, -R12 ;  /* 0x000000ffff0c7224 */ /* 0x000fc800078e0a0c */
[----:B------:R-:W-:Y:S01]  /*0620*/  IMAD R18, R13, R12, R15 ;  /* 0x0000000c0d127224 */ /* 0x000fe200078e020f */
[----:B0-----:R-:W0:Y:S04]  /*0630*/  MUFU.RCP R14, R14 ;  /* 0x0000000e000e7308 */ /* 0x001e280000001000 */
[----:B------:R-:W-:-:S13]  /*0640*/  ISETP.GT.U32.AND P4, PT, R7, R18, PT ;  /* 0x000000120700720c */ /* 0x000fda0003f84070 */
[--C-:B------:R-:W-:Y:S02]  /*0650*/  @!P4 IMAD.IADD R18, R18, 0x1, -R9.reuse ;  /* 0x000000011212c824 */ /* 0x100fe400078e0a09 */
[----:B------:R-:W-:Y:S02]  /*0660*/  @!P4 VIADD R13, R13, 0x1 ;  /* 0x000000010d0dc836 */ /* 0x000fe40000000000 */
[----:B0-----:R-:W-:Y:S01]  /*0670*/  VIADD R10, R14, 0xffffffe ;  /* 0x0ffffffe0e0a7836 */ /* 0x001fe20000000000 */
[----:B------:R-:W-:Y:S01]  /*0680*/  ISETP.GE.U32.AND P3, PT, R18, R7, PT ;  /* 0x000000071200720c */ /* 0x000fe20003f66070 */
[----:B------:R-:W-:Y:S02]  /*0690*/  VIADD R14, R6, 0x2 ;  /* 0x00000002060e7836 */ /* 0x000fe40000000000 */
[----:B------:R0:W1:Y:S01]  /*06a0*/  F2I.FTZ.U32.TRUNC.NTZ R11, R10 ;  /* 0x0000000a000b7305 */ /* 0x000062000021f000 */
[----:B------:R-:W-:Y:S02]  /*06b0*/  IMAD.MOV.U32 R7, RZ, RZ, R9 ;  /* 0x000000ffff077224 */ /* 0x000fe400078e0009 */
[----:B------:R-:W-:Y:S01]  /*06c0*/  IABS R19, R14 ;  /* 0x0000000e00137213 */ /* 0x000fe20000000000 */
[----:B0-----:R-:W-:-:S06]  /*06d0*/  HFMA2 R10, -RZ, RZ, 0, 0 ;  /* 0x00000000ff0a7431 */ /* 0x001fcc00000001ff */
[----:B------:R-:W-:Y:S01]  /*06e0*/  @P3 VIADD R13, R13, 0x1 ;  /* 0x000000010d0d3836 */ /* 0x000fe20000000000 */
[----:B------:R-:W-:Y:S02]  /*06f0*/  ISETP.NE.AND P3, PT, R5, RZ, PT ;  /* 0x000000ff0500720c */ /* 0x000fe40003f65270 */
[----:B-1----:R-:W-:-:S05]  /*0700*/  IADD3 R8, PT, PT, RZ, -R11, RZ ;  /* 0x8000000bff087210 */ /* 0x002fca0007ffe0ff */
[----:B------:R-:W-:-:S04]  /*0710*/  IMAD R15, R8, R9, RZ ;  /* 0x00000009080f7224 */ /* 0x000fc800078e02ff */
[----:B------:R-:W-:-:S06]  /*0720*/  IMAD.HI.U32 R8, R11, R15, R10 ;  /* 0x0000000f0b087227 */ /* 0x000fcc00078e000a */
[----:B------:R-:W-:-:S04]  /*0730*/  IMAD.HI.U32 R15, R8, R19, RZ ;  /* 0x00000013080f7227 */ /* 0x000fc800078e00ff */
[----:B------:R-:W-:Y:S02]  /*0740*/  IMAD R18, R15, R12, R19 ;  /* 0x0000000c0f127224 */ /* 0x000fe400078e0213 */
[----:B------:R-:W-:-:S03]  /*0750*/  IMAD.HI.U32 R11, R8, R17, RZ ;  /* 0x00000011080b7227 */ /* 0x000fc600078e00ff */
[----:B------:R-:W-:Y:S01]  /*0760*/  ISETP.GT.U32.AND P6, PT, R7, R18, PT ;  /* 0x000000120700720c */ /* 0x000fe20003fc4070 */
[----:B------:R-:W-:Y:S01]  /*0770*/  IMAD R10, R11, R12, R17 ;  /* 0x0000000c0b0a7224 */ /* 0x000fe200078e0211 */
[----:B------:R-:W-:-:S04]  /*0780*/  LOP3.LUT R17, R6, R5, RZ, 0x3c, !PT ;  /* 0x0000000506117212 */ /* 0x000fc800078e3cff */
[----:B------:R-:W-:Y:S02]  /*0790*/  ISETP.GT.U32.AND P5, PT, R7, R10, PT ;  /* 0x0000000a0700720c */ /* 0x000fe40003fa4070 */
[----:B------:R-:W-:Y:S02]  /*07a0*/  ISETP.GE.AND P2, PT, R17, RZ, PT ;  /* 0x000000ff1100720c */ /* 0x000fe40003f46270 */
[----:B------:R-:W-:-:S03]  /*07b0*/  LOP3.LUT R17, R14, R5, RZ, 0x3c, !PT ;  /* 0x000000050e117212 */ /* 0x000fc600078e3cff */
[----:B------:R-:W-:Y:S02]  /*07c0*/  @!P6 IMAD.IADD R18, R18, 0x1, -R9 ;  /* 0x000000011212e824 */ /* 0x000fe400078e0a09 */
[----:B------:R-:W-:-:S03]  /*07d0*/  @!P6 VIADD R15, R15, 0x1 ;  /* 0x000000010f0fe836 */ /* 0x000fc60000000000 */
[----:B------:R-:W-:Y:S02]  /*07e0*/  ISETP.GE.U32.AND P1, PT, R18, R7, PT ;  /* 0x000000071200720c */ /* 0x000fe40003f26070 */
[----:B------:R-:W-:Y:S02]  /*07f0*/  @!P5 IADD3 R10, PT, PT, R10, -R9, RZ ;  /* 0x800000090a0ad210 */ /* 0x000fe40007ffe0ff */
[----:B------:R-:W-:Y:S02]  /*0800*/  @!P5 IADD3 R11, PT, PT, R11, 0x1, RZ ;  /* 0x000000010b0bd810 */ /* 0x000fe40007ffe0ff */
[----:B------:R-:W-:Y:S02]  /*0810*/  ISETP.GE.AND P5, PT, R17, RZ, PT ;  /* 0x000000ff1100720c */ /* 0x000fe40003fa6270 */
[----:B------:R-:W-:Y:S02]  /*0820*/  ISETP.GE.U32.AND P0, PT, R10, R7, PT ;  /* 0x000000070a00720c */ /* 0x000fe40003f06070 */
[----:B------:R-:W-:-:S03]  /*0830*/  LOP3.LUT R10, R16, R5, RZ, 0x3c, !PT ;  /* 0x00000005100a7212 */ /* 0x000fc600078e3cff */
[----:B------:R-:W-:Y:S01]  /*0840*/  @P1 VIADD R15, R15, 0x1 ;  /* 0x000000010f0f1836 */ /* 0x000fe20000000000 */
[----:B------:R-:W-:Y:S01]  /*0850*/  ISETP.GE.AND P4, PT, R10, RZ, PT ;  /* 0x000000ff0a00720c */ /* 0x000fe20003f86270 */
[----:B------:R-:W-:Y:S01]  /*0860*/  IMAD.MOV.U32 R10, RZ, RZ, R13 ;  /* 0x000000ffff0a7224 */ /* 0x000fe200078e000d */
[----:B------:R-:W-:-:S03]  /*0870*/  LOP3.LUT R13, RZ, R5, RZ, 0x33, !PT ;  /* 0x00000005ff0d7212 */ /* 0x000fc600078e33ff */
[----:B------:R-:W-:Y:S01]  /*0880*/  @!P5 IMAD.MOV R15, RZ, RZ, -R15 ;  /* 0x000000ffff0fd224 */ /* 0x000fe200078e0a0f */
[----:B------:R-:W-:Y:S02]  /*0890*/  @!P2 IADD3 R10, PT, PT, -R10, RZ, RZ ;  /* 0x000000ff0a0aa210 */ /* 0x000fe40007ffe1ff */
[----:B------:R-:W-:Y:S02]  /*08a0*/  @P0 IADD3 R11, PT, PT, R11, 0x1, RZ ;  /* 0x000000010b0b0810 */ /* 0x000fe40007ffe0ff */
[C---:B------:R-:W-:Y:S02]  /*08b0*/  SEL R10, R13.reuse, R10, !P3 ;  /* 0x0000000a0d0a7207 */ /* 0x040fe40005800000 */
[----:B------:R-:W-:Y:S01]  /*08c0*/  SEL R15, R13, R15, !P3 ;  /* 0x0000000f0d0f7207 */ /* 0x000fe20005800000 */
[----:B------:R-:W-:Y:S01]  /*08d0*/  @!P4 IMAD.MOV R11, RZ, RZ, -R11 ;  /* 0x000000ffff0bc224 */ /* 0x000fe200078e0a0b */
[C---:B------:R-:W-:Y:S02]  /*08e0*/  IADD3 R17, PT, PT, -R10.reuse, RZ, RZ ;  /* 0x000000ff0a117210 */ /* 0x040fe40007ffe1ff */
[----:B------:R-:W-:Y:S01]  /*08f0*/  ISETP.GE.AND P0, PT, R10, UR6, PT ;  /* 0x000000060a007c0c */ /* 0x000fe2000bf06270 */
[----:B------:R-:W-:Y:S01]  /*0900*/  IMAD.MOV R19, RZ, RZ, -R15 ;  /* 0x000000ffff137224 */ /* 0x000fe200078e0a0f */
[----:B------:R-:W-:Y:S01]  /*0910*/  ISETP.GE.AND P2, PT, R15, UR6, PT ;  /* 0x000000060f007c0c */ /* 0x000fe2000bf46270 */
[----:B------:R-:W-:Y:S01]  /*0920*/  IMAD R10, R5, R17, R6 ;  /* 0x00000011050a7224 */ /* 0x000fe200078e0206 */
[----:B------:R-:W-:Y:S01]  /*0930*/  SEL R11, R13, R11, !P3 ;  /* 0x0000000b0d0b7207 */ /* 0x000fe20005800000 */
[----:B------:R-:W-:-:S03]  /*0940*/  IMAD R14, R5, R19, R14 ;  /* 0x00000013050e7224 */ /* 0x000fc600078e020e */
[----:B------:R-:W-:Y:S01]  /*0950*/  ISETP.GE.OR P0, PT, R10, UR7, P0 ;  /* 0x000000070a007c0c */ /* 0x000fe20008706670 */
[----:B------:R-:W-:Y:S01]  /*0960*/  IMAD.MOV R18, RZ, RZ, -R11 ;  /* 0x000000ffff127224 */ /* 0x000fe200078e0a0b */
[----:B------:R-:W-:Y:S02]  /*0970*/  ISETP.GE.OR P2, PT, R14, UR7, P2 ;  /* 0x000000070e007c0c */ /* 0x000fe40009746670 */
[----:B------:R-:W-:Y:S01]  /*0980*/  ISETP.GE.AND P1, PT, R11, UR6, PT ;  /* 0x000000060b007c0c */ /* 0x000fe2000bf26270 */
[----:B------:R-:W-:-:S04]  /*0990*/  IMAD.WIDE R10, R6, 0x4, R2 ;  /* 0x00000004060a7825 */ /* 0x000fc800078e0202 */
[----:B------:R-:W-:-:S04]  /*09a0*/  IMAD R16, R5, R18, R16 ;  /* 0x0000001205107224 */ /* 0x000fc800078e0210 */
[----:B------:R-:W2:Y:S01]  /*09b0*/  @!P0 LDG.E R15, desc[UR4][R10.64] ;  /* 0x000000040a0f8981 */ /* 0x000ea2000c1e1900 */
[----:B------:R-:W-:-:S03]  /*09c0*/  ISETP.GE.OR P1, PT, R16, UR7, P1 ;  /* 0x0000000710007c0c */ /* 0x000fc60008f26670 */
[----:B------:R-:W3:Y:S10]  /*09d0*/  @!P2 LDG.E R19, desc[UR4][R10.64+0x8] ;  /* 0x000008040a13a981 */ /* 0x000ef4000c1e1900 */
[----:B------:R-:W4:Y:S01]  /*09e0*/  @!P1 LDG.E R17, desc[UR4][R10.64+0x4] ;  /* 0x000004040a119981 */ /* 0x000f22000c1e1900 */
[----:B------:R-:W-:-:S04]  /*09f0*/  IADD3 R14, PT, PT, R6, 0x3, RZ ;  /* 0x00000003060e7810 */ /* 0x000fc80007ffe0ff */
[----:B------:R-:W-:-:S05]  /*0a00*/  IABS R23, R14 ;  /* 0x0000000e00177213 */ /* 0x000fca0000000000 */
[----:B------:R-:W-:-:S04]  /*0a10*/  IMAD.HI.U32 R21, R8, R23, RZ ;  /* 0x0000001708157227 */ /* 0x000fc800078e00ff */
[----:B------:R-:W-:-:S05]  /*0a20*/  IMAD R12, R21, R12, R23 ;  /* 0x0000000c150c7224 */ /* 0x000fca00078e0217 */
[----:B------:R-:W-:-:S13]  /*0a30*/  ISETP.GT.U32.AND P5, PT, R7, R12, PT ;  /* 0x0000000c0700720c */ /* 0x000fda0003fa4070 */
[----:B------:R-:W-:Y:S01]  /*0a40*/  @!P5 IMAD.IADD R12, R12, 0x1, -R9 ;  /* 0x000000010c0cd824 */ /* 0x000fe200078e0a09 */
[----:B------:R-:W-:-:S04]  /*0a50*/  LOP3.LUT R9, R14, R5, RZ, 0x3c, !PT ;  /* 0x000000050e097212 */ /* 0x000fc800078e3cff */
[----:B------:R-:W-:Y:S02]  /*0a60*/  ISETP.GE.U32.AND P4, PT, R12, R7, PT ;  /* 0x000000070c00720c */ /* 0x000fe40003f86070 */
[----:B------:R-:W-:Y:S01]  /*0a70*/  ISETP.GE.AND P6, PT, R9, RZ, PT ;  /* 0x000000ff0900720c */ /* 0x000fe20003fc6270 */
[----:B------:R-:W-:-:S10]  /*0a80*/  @!P5 VIADD R21, R21, 0x1 ;  /* 0x000000011515d836 */ /* 0x000fd40000000000 */
[----:B------:R-:W-:-:S05]  /*0a90*/  @P4 IADD3 R21, PT, PT, R21, 0x1, RZ ;  /* 0x0000000115154810 */ /* 0x000fca0007ffe0ff */
[----:B------:R-:W-:-:S05]  /*0aa0*/  @!P6 IMAD.MOV R21, RZ, RZ, -R21 ;  /* 0x000000ffff15e224 */ /* 0x000fca00078e0a15 */
[----:B------:R-:W-:-:S05]  /*0ab0*/  SEL R13, R13, R21, !P3 ;  /* 0x000000150d0d7207 */ /* 0x000fca0005800000 */
[----:B------:R-:W-:-:S04]  /*0ac0*/  IMAD.MOV R12, RZ, RZ, -R13 ;  /* 0x000000ffff0c7224 */ /* 0x000fc800078e0a0d */
[----:B------:R-:W-:Y:S01]  /*0ad0*/  IMAD R9, R5, R12, R14 ;  /* 0x0000000c05097224 */ /* 0x000fe200078e020e */
[----:B------:R-:W-:Y:S01]  /*0ae0*/  IADD3 R6, PT, PT, R6, 0x4, RZ ;  /* 0x0000000406067810 */ /* 0x000fe20007ffe0ff */
[----:B------:R-:W-:Y:S01]  /*0af0*/  BSSY.RECONVERGENT B0, `(.L_x_3) ;  /* 0x000000e000007945 */ /* 0x000fe20003800200 */
[C---:B--2--5:R-:W-:Y:S02]  /*0b00*/  @!P0 IMAD.IADD R15, R0.reuse, 0x1, R15 ;  /* 0x00000001000f8824 */ /* 0x064fe400078e020f */
[----:B---3--:R-:W-:-:S03]  /*0b10*/  @!P2 IMAD.IADD R19, R0, 0x1, R19 ;  /* 0x000000010013a824 */ /* 0x008fc600078e0213 */
[----:B------:R0:W-:Y:S01]  /*0b20*/  @!P0 STG.E desc[UR4][R10.64], R15 ;  /* 0x0000000f0a008986 */ /* 0x0001e2000c101904 */
[----:B------:R-:W-:-:S03]  /*0b30*/  ISETP.GE.AND P0, PT, R13, UR6, PT ;  /* 0x000000060d007c0c */ /* 0x000fc6000bf06270 */
[----:B------:R0:W-:Y:S01]  /*0b40*/  @!P2 STG.E desc[UR4][R10.64+0x8], R19 ;  /* 0x000008130a00a986 */ /* 0x0001e2000c101904 */
[----:B------:R-:W-:Y:S02]  /*0b50*/  ISETP.GE.OR P0, PT, R9, UR7, P0 ;  /* 0x0000000709007c0c */ /* 0x000fe40008706670 */
[----:B----4-:R-:W-:-:S05]  /*0b60*/  @!P1 IADD3 R17, PT, PT, R0, R17, RZ ;  /* 0x0000001100119210 */ /* 0x010fca0007ffe0ff */
[----:B------:R0:W-:Y:S01]  /*0b70*/  @!P1 STG.E desc[UR4][R10.64+0x4], R17 ;  /* 0x000004110a009986 */ /* 0x0001e2000c101904 */
[----:B------:R-:W-:-:S05]  /*0b80*/  ISETP.GE.AND P1, PT, R6, R4, PT ;  /* 0x000000040600720c */ /* 0x000fca0003f26270 */
[----:B------:R-:W-:Y:S08]  /*0b90*/  @P0 BRA `(.L_x_4) ;  /* 0x00000000000c0947 */ /* 0x000ff00003800000 */
[----:B------:R-:W2:Y:S02]  /*0ba0*/  LDG.E R9, desc[UR4][R10.64+0xc] ;  /* 0x00000c040a097981 */ /* 0x000ea4000c1e1900 */
[----:B--2---:R-:W-:-:S05]  /*0bb0*/  IMAD.IADD R9, R0, 0x1, R9 ;  /* 0x0000000100097824 */ /* 0x004fca00078e0209 */
[----:B------:R1:W-:Y:S02]  /*0bc0*/  STG.E desc[UR4][R10.64+0xc], R9 ;  /* 0x00000c090a007986 */ /* 0x0003e4000c101904 */
.L_x_4:
[----:B------:R-:W-:Y:S05]  /*0bd0*/  BSYNC.RECONVERGENT B0 ;  /* 0x0000000000007941 */ /* 0x000fea0003800200 */
.L_x_3:
[----:B------:R-:W-:Y:S05]  /*0be0*/  @!P1 BRA `(.L_x_5) ;  /* 0xfffffff8006c9947 */ /* 0x000fea000383ffff */
[----:B------:R-:W-:Y:S05]  /*0bf0*/  EXIT ;  /* 0x000000000000794d */ /* 0x000fea0003800000 */
.L_x_6:
[----:B------:R-:W-:-:S00]  /*0c00*/  BRA `(.L_x_6) ;  /* 0xfffffffc00fc7947 */ /* 0x000fc0000383ffff */
[----:B------:R-:W-:-:S00]  /*0c10*/  NOP ;  /* 0x0000000000007918 */ /* 0x000fc00000000000 */
        /* <DEDUP_REMOVED lines=14> */
.L_x_42:


//--------------------- .text._Z7findMinPiiii     --------------------------
	.section	.text._Z7findMinPiiii,"ax",@progbits
	.align	128
        .global         _Z7findMinPiiii
        .type           _Z7findMinPiiii,@function
        .size           _Z7findMinPiiii,(.L_x_43 - _Z7findMinPiiii)
        .other          _Z7findMinPiiii,@"STO_CUDA_ENTRY STV_DEFAULT"
_Z7findMinPiiii:
.text._Z7findMinPiiii:
[----:B------:R-:W-:Y:S08]  /*0000*/  LDC R1, c[0x0][0x37c] ;  /* 0x0000df00ff017b82 */ /* 0x000ff00000000800 */
[----:B------:R-:W0:Y:S01]  /*0010*/  LDC R6, c[0x0][0x390] ;  /* 0x0000e400ff067b82 */ /* 0x000e220000000800 */
[----:B------:R-:W1:Y:S01]  /*0020*/  LDCU UR6, c[0x0][0x370] ;  /* 0x00006e00ff0677ac */ /* 0x000e620008000800 */
[----:B------:R-:W2:Y:S01]  /*0030*/  S2R R3, SR_TID.Z ;  /* 0x0000000000037919 */ /* 0x000ea20000002300 */
[----:B------:R-:W3:Y:S01]  /*0040*/  LDCU UR7, c[0x0][0x374] ;  /* 0x00006e80ff0777ac */ /* 0x000ee20008000800 */
[----:B------:R-:W4:Y:S04]  /*0050*/  S2R R7, SR_TID.Y ;  /* 0x0000000000077919 */ /* 0x000f280000002200 */
[----:B------:R-:W-:Y:S01]  /*0060*/  S2UR UR4, SR_CTAID.Y ;  /* 0x00000000000479c3 */ /* 0x000fe20000002600 */
[----:B------:R-:W0:Y:S01]  /*0070*/  LDCU UR9, c[0x0][0x360] ;  /* 0x00006c00ff0977ac */ /* 0x000e220008000800 */
[----:B------:R-:W0:Y:S01]  /*0080*/  S2R R9, SR_TID.X ;  /* 0x0000000000097919 */ /* 0x000e220000002100 */
[----:B------:R-:W0:Y:S05]  /*0090*/  LDCU UR10, c[0x0][0x364] ;  /* 0x00006c80ff0a77ac */ /* 0x000e2a0008000800 */
[----:B------:R-:W3:Y:S08]  /*00a0*/  S2UR UR8, SR_CTAID.Z ;  /* 0x00000000000879c3 */ /* 0x000ef00000002700 */
[----:B------:R-:W1:Y:S01]  /*00b0*/  S2UR UR5, SR_CTAID.X ;  /* 0x00000000000579c3 */ /* 0x000e620000002500 */
[----:B0-----:R-:W-:-:S07]  /*00c0*/  ISETP.GE.AND P0, PT, R6, 0x1, PT ;  /* 0x000000010600780c */ /* 0x001fce0003f06270 */
[----:B------:R-:W0:Y:S01]  /*00d0*/  LDC R0, c[0x0][0x368] ;  /* 0x0000da00ff007b82 */ /* 0x000e220000000800 */
[----:B---3--:R-:W-:-:S04]  /*00e0*/  UIMAD UR4, UR7, UR8, UR4 ;  /* 0x00000008070472a4 */ /* 0x008fc8000f8e0204 */
[----:B-1----:R-:W-:Y:S01]  /*00f0*/  UIMAD UR4, UR4, UR6, UR5 ;  /* 0x00000006040472a4 */ /* 0x002fe2000f8e0205 */
[----:B--2-4-:R-:W-:Y:S11]  /*0100*/  @!P0 EXIT ;  /* 0x000000000000894d */ /* 0x014ff60003800000 */
[----:B0-----:R-:W-:Y:S01]  /*0110*/  IMAD R0, R0, UR4, R3 ;  /* 0x0000000400007c24 */ /* 0x001fe2000f8e0203 */
[----:B------:R-:W0:Y:S01]  /*0120*/  LDC.64 R4, c[0x0][0x388] ;  /* 0x0000e200ff047b82 */ /* 0x000e220000000a00 */
[----:B------:R-:W1:Y:S01]  /*0130*/  LDCU.64 UR6, c[0x0][0x358] ;  /* 0x00006b00ff0677ac */ /* 0x000e620008000a00 */
[----:B------:R-:W-:Y:S01]  /*0140*/  BSSY.RECONVERGENT B0, `(.L_x_7) ;  /* 0x0000051000007945 */ /* 0x000fe20003800200 */
[----:B------:R-:W-:-:S04]  /*0150*/  IMAD R0, R0, UR10, R7 ;  /* 0x0000000a00007c24 */ /* 0x000fc8000f8e0207 */
[----:B------:R-:W-:Y:S01]  /*0160*/  IMAD R0, R0, UR9, R9 ;  /* 0x0000000900007c24 */ /* 0x000fe2000f8e0209 */
[----:B------:R-:W2:Y:S03]  /*0170*/  LDC.64 R2, c[0x0][0x380] ;  /* 0x0000e000ff027b82 */ /* 0x000ea60000000a00 */
[----:B------:R-:W-:-:S04]  /*0180*/  IMAD R9, R0, R6, RZ ;  /* 0x0000000600097224 */ /* 0x000fc800078e02ff */
[----:B------:R-:W-:Y:S01]  /*0190*/  IMAD.IADD R0, R9, 0x1, R6 ;  /* 0x0000000109007824 */ /* 0x000fe200078e0206 */
[----:B------:R-:W-:-:S04]  /*01a0*/  MOV R8, R9 ;  /* 0x0000000900087202 */ /* 0x000fc80000000f00 */
[----:B------:R-:W-:Y:S01]  /*01b0*/  VIADDMNMX R10, R9, 0x1, R0, !PT ;  /* 0x00000001090a7846 */ /* 0x000fe20007800100 */
[----:B0-----:R-:W-:-:S04]  /*01c0*/  IMAD R4, R5, R4, R4 ;  /* 0x0000000405047224 */ /* 0x001fc800078e0204 */
[----:B------:R-:W-:Y:S02]  /*01d0*/  IMAD.IADD R6, R10, 0x1, -R9 ;  /* 0x000000010a067824 */ /* 0x000fe400078e0a09 */
[----:B------:R-:W-:Y:S02]  /*01e0*/  IMAD.IADD R7, R4, 0x1, R5 ;  /* 0x0000000104077824 */ /* 0x000fe400078e0205 */
[----:B------:R-:W-:Y:S01]  /*01f0*/  VIADD R5, R5, 0x1 ;  /* 0x0000000105057836 */ /* 0x000fe20000000000 */
[----:B------:R-:W-:Y:S01]  /*0200*/  LOP3.LUT P0, R16, R6, 0x3, RZ, 0xc0, !PT ;  /* 0x0000000306107812 */ /* 0x000fe2000780c0ff */
[----:B--2---:R-:W-:-:S12]  /*0210*/  IMAD.WIDE R2, R7, 0x4, R2 ;  /* 0x0000000407027825 */ /* 0x004fd800078e0202 */
[----:B-1----:R-:W-:Y:S05]  /*0220*/  @!P0 BRA `(.L_x_8) ;  /* 0x0000000400088947 */ /* 0x002fea0003800000 */
[----:B------:R-:W-:Y:S01]  /*0230*/  IABS R11, R5 ;  /* 0x00000005000b7213 */ /* 0x000fe20000000000 */
[----:B------:R-:W0:Y:S03]  /*0240*/  LDC R12, c[0x0][0x38c] ;  /* 0x0000e300ff0c7b82 */ /* 0x000e260000000800 */
[----:B------:R-:W1:Y:S05]  /*0250*/  I2F.RP R8, R11 ;  /* 0x0000000b00087306 */ /* 0x000e6a0000209400 */
[----:B------:R-:W2:Y:S08]  /*0260*/  LDC R13, c[0x0][0x388] ;  /* 0x0000e200ff0d7b82 */ /* 0x000eb00000000800 */
[----:B------:R-:W3:Y:S01]  /*0270*/  LDC.64 R6, c[0x0][0x380] ;  /* 0x0000e000ff067b82 */ /* 0x000ee20000000a00 */
[----:B-1----:R-:W1:Y:S02]  /*0280*/  MUFU.RCP R8, R8 ;  /* 0x0000000800087308 */ /* 0x002e640000001000 */
[----:B-1----:R-:W-:Y:S01]  /*0290*/  VIADD R17, R8, 0xffffffe ;  /* 0x0ffffffe08117836 */ /* 0x002fe20000000000 */
[----:B------:R-:W-:-:S05]  /*02a0*/  MOV R8, R9 ;  /* 0x0000000900087202 */ /* 0x000fca0000000f00 */
[----:B------:R-:W1:Y:S02]  /*02b0*/  F2I.FTZ.U32.TRUNC.NTZ R15, R17 ;  /* 0x00000011000f7305 */ /* 0x000e64000021f000 */
[----:B-1----:R-:W-:-:S04]  /*02c0*/  IMAD.MOV R14, RZ, RZ, -R15 ;  /* 0x000000ffff0e7224 */ /* 0x002fc800078e0a0f */
[----:B------:R-:W-:Y:S02]  /*02d0*/  IMAD R19, R14, R11, RZ ;  /* 0x0000000b0e137224 */ /* 0x000fe400078e02ff */
[----:B------:R-:W-:-:S04]  /*02e0*/  IMAD.MOV.U32 R14, RZ, RZ, RZ ;  /* 0x000000ffff0e7224 */ /* 0x000fc800078e00ff */
[----:B------:R-:W-:-:S04]  /*02f0*/  IMAD.HI.U32 R14, R15, R19, R14 ;  /* 0x000000130f0e7227 */ /* 0x000fc800078e000e */
[----:B0-23--:R-:W-:-:S07]  /*0300*/  IMAD.MOV R15, RZ, RZ, -R16 ;  /* 0x000000ffff0f7224 */ /* 0x00dfce00078e0a10 */
.L_x_12:
[----:B------:R-:W-:Y:S01]  /*0310*/  IABS R16, R5 ;  /* 0x0000000500107213 */ /* 0x000fe20000000000 */
[----:B------:R-:W-:Y:S01]  /*0320*/  VIADD R15, R15, 0x1 ;  /* 0x000000010f0f7836 */ /* 0x000fe20000000000 */
[----:B------:R-:W-:Y:S01]  /*0330*/  IABS R17, R8 ;  /* 0x0000000800117213 */ /* 0x000fe20000000000 */
[----:B------:R-:W-:Y:S02]  /*0340*/  BSSY.RECONVERGENT B1, `(.L_x_9) ;  /* 0x000002e000017945 */ /* 0x000fe40003800200 */
[----:B------:R-:W-:Y:S02]  /*0350*/  IMAD.MOV R18, RZ, RZ, -R16 ;  /* 0x000000ffff127224 */ /* 0x000fe400078e0a10 */
[----:B------:R-:W-:-:S04]  /*0360*/  IMAD.HI.U32 R16, R14, R17, RZ ;  /* 0x000000110e107227 */ /* 0x000fc800078e00ff */
[----:B------:R-:W-:Y:S01]  /*0370*/  IMAD R18, R16, R18, R17 ;  /* 0x0000001210127224 */ /* 0x000fe200078e0211 */
[----:B------:R-:W-:-:S04]  /*0380*/  IABS R17, R5 ;  /* 0x0000000500117213 */ /* 0x000fc80000000000 */
[----:B------:R-:W-:-:S13]  /*0390*/  ISETP.GT.U32.AND P1, PT, R11, R18, PT ;  /* 0x000000120b00720c */ /* 0x000fda0003f24070 */
[----:B------:R-:W-:Y:S01]  /*03a0*/  @!P1 IMAD.IADD R18, R18, 0x1, -R17 ;  /* 0x0000000112129824 */ /* 0x000fe200078e0a11 */
[----:B------:R-:W-:Y:S01]  /*03b0*/  LOP3.LUT R17, R8, R5, RZ, 0x3c, !PT ;  /* 0x0000000508117212 */ /* 0x000fe200078e3cff */
[----:B------:R-:W-:Y:S01]  /*03c0*/  @!P1 VIADD R16, R16, 0x1 ;  /* 0x0000000110109836 */ /* 0x000fe20000000000 */
[----:B------:R-:W-:Y:S02]  /*03d0*/  ISETP.NE.AND P1, PT, R5, RZ, PT ;  /* 0x000000ff0500720c */ /* 0x000fe40003f25270 */
[----:B------:R-:W-:Y:S02]  /*03e0*/  ISETP.GE.U32.AND P0, PT, R18, R11, PT ;  /* 0x0000000b1200720c */ /* 0x000fe40003f06070 */
[----:B------:R-:W-:-:S11]  /*03f0*/  ISETP.GE.AND P2, PT, R17, RZ, PT ;  /* 0x000000ff1100720c */ /* 0x000fd60003f46270 */
[----:B------:R-:W-:Y:S02]  /*0400*/  @P0 IADD3 R16, PT, PT, R16, 0x1, RZ ;  /* 0x0000000110100810 */ /* 0x000fe40007ffe0ff */
[----:B------:R-:W-:-:S03]  /*0410*/  ISETP.NE.AND P0, PT, R15, RZ, PT ;  /* 0x000000ff0f00720c */ /* 0x000fc60003f05270 */
[----:B------:R-:W-:-:S04]  /*0420*/  IMAD.MOV.U32 R18, RZ, RZ, R16 ;  /* 0x000000ffff127224 */ /* 0x000fc800078e0010 */
[----:B------:R-:W-:Y:S01]  /*0430*/  @!P2 IMAD.MOV R18, RZ, RZ, -R18 ;  /* 0x000000ffff12a224 */ /* 0x000fe200078e0a12 */
[----:B------:R-:W-:-:S04]  /*0440*/  @!P1 LOP3.LUT R18, RZ, R5, RZ, 0x33, !PT ;  /* 0x00000005ff129212 */ /* 0x000fc800078e33ff */
[----:B------:R-:W-:-:S13]  /*0450*/  ISETP.GT.AND P1, PT, R18, R13, PT ;  /* 0x0000000d1200720c */ /* 0x000fda0003f24270 */
[----:B01----:R-:W-:Y:S05]  /*0460*/  @P1 BRA `(.L_x_10) ;  /* 0x00000000006c1947 */ /* 0x003fea0003800000 */
[----:B------:R-:W-:-:S05]  /*0470*/  IADD3 R16, PT, PT, -R18, RZ, RZ ;  /* 0x000000ff12107210 */ /* 0x000fca0007ffe1ff */
[----:B------:R-:W-:-:S05]  /*0480*/  IMAD R17, R5, R16, R8 ;  /* 0x0000001005117224 */ /* 0x000fca00078e0208 */
[----:B------:R-:W-:-:S13]  /*0490*/  ISETP.NE.AND P1, PT, R17, R12, PT ;  /* 0x0000000c1100720c */ /* 0x000fda0003f25270 */
[----:B------:R-:W-:Y:S05]  /*04a0*/  @!P1 BRA `(.L_x_11) ;  /* 0x0000000000349947 */ /* 0x000fea0003800000 */
[----:B------:R-:W-:-:S13]  /*04b0*/  ISETP.NE.AND P1, PT, R18, R13, PT ;  /* 0x0000000d1200720c */ /* 0x000fda0003f25270 */
[----:B------:R-:W-:Y:S05]  /*04c0*/  @P1 BRA `(.L_x_10) ;  /* 0x0000000000541947 */ /* 0x000fea0003800000 */
[----:B------:R-:W-:-:S04]  /*04d0*/  IMAD.IADD R17, R4, 0x1, R17 ;  /* 0x0000000104117824 */ /* 0x000fc800078e0211 */
[----:B------:R-:W-:-:S06]  /*04e0*/  IMAD.WIDE R16, R17, 0x4, R6 ;  /* 0x0000000411107825 */ /* 0x000fcc00078e0206 */
[----:B------:R-:W2:Y:S01]  /*04f0*/  LDG.E R16, desc[UR6][R16.64] ;  /* 0x0000000610107981 */ /* 0x000ea2000c1e1900 */
[----:B------:R-:W-:Y:S02]  /*0500*/  VOTEU.ANY UR4, UPT, PT ;  /* 0x0000000000047886 */ /* 0x000fe400038e0100 */
[----:B------:R-:W-:Y:S01]  /*0510*/  UFLO.U32 UR4, UR4 ;  /* 0x00000004000472bd */ /* 0x000fe200080e0000 */
[----:B------:R-:W0:Y:S05]  /*0520*/  S2R R18, SR_LANEID ;  /* 0x0000000000127919 */ /* 0x000e2a0000000000 */
[----:B0-----:R-:W-:Y:S02]  /*0530*/  ISETP.EQ.U32.AND P1, PT, R18, UR4, PT ;  /* 0x0000000412007c0c */ /* 0x001fe4000bf22070 */
[----:B--2---:R-:W-:-:S13]  /*0540*/  CREDUX.MIN.S32 UR5, R16 ;  /* 0x00000000100572cc */ /* 0x004fda0000008200 */
[----:B------:R-:W-:-:S05]  /*0550*/  IMAD.U32 R19, RZ, RZ, UR5 ;  /* 0x00000005ff137e24 */ /* 0x000fca000f8e00ff */
[----:B------:R1:W-:Y:S01]  /*0560*/  @P1 REDG.E.MIN.S32.STRONG.GPU desc[UR6][R2.64], R19 ;  /* 0x000000130200198e */ /* 0x0003e2000c92e306 */
[----:B------:R-:W-:Y:S05]  /*0570*/  BRA `(.L_x_10) ;  /* 0x0000000000287947 */ /* 0x000fea0003800000 */
.L_x_11:
[----:B------:R-:W-:-:S04]  /*0580*/  IMAD R17, R5, R18, R12 ;  /* 0x0000001205117224 */ /* 0x000fc800078e020c */
        /* <DEDUP_REMOVED lines=8> */
[----:B------:R0:W-:Y:S02]  /*0610*/  @P1 REDG.E.MIN.S32.STRONG.GPU desc[UR6][R2.64], R19 ;  /* 0x000000130200198e */ /* 0x0001e4000c92e306 */
.L_x_10:
[----:B------:R-:W-:Y:S05]  /*0620*/  BSYNC.RECONVERGENT B1 ;  /* 0x0000000000017941 */ /* 0x000fea0003800200 */
.L_x_9:
[----:B------:R-:W-:Y:S01]  /*0630*/  IADD3 R8, PT, PT, R8, 0x1, RZ ;  /* 0x0000000108087810 */ /* 0x000fe20007ffe0ff */
[----:B------:R-:W-:Y:S06]  /*0640*/  @P0 BRA `(.L_x_12) ;  /* 0xfffffffc00300947 */ /* 0x000fec000383ffff */
.L_x_8:
[----:B------:R-:W-:Y:S05]  /*0650*/  BSYNC.RECONVERGENT B0 ;  /* 0x0000000000007941 */ /* 0x000fea0003800200 */
.L_x_7:
[----:B------:R-:W-:-:S05]  /*0660*/  IMAD.IADD R10, R9, 0x1, -R10 ;  /* 0x00000001090a7824 */ /* 0x000fca00078e0a0a */
[----:B------:R-:W-:-:S13]  /*0670*/  ISETP.GT.U32.AND P0, PT, R10, -0x4, PT ;  /* 0xfffffffc0a00780c */ /* 0x000fda0003f04070 */
[----:B------:R-:W-:Y:S05]  /*0680*/  @P0 EXIT ;  /* 0x000000000000094d */ /* 0x000fea0003800000 */
[----:B------:R-:W-:Y:S01]  /*0690*/  IABS R12, R5 ;  /* 0x00000005000c7213 */ /* 0x000fe20000000000 */
[----:B------:R-:W2:Y:S03]  /*06a0*/  LDC R10, c[0x0][0x38c] ;  /* 0x0000e300ff0a7b82 */ /* 0x000ea60000000800 */
[----:B------:R-:W3:Y:S05]  /*06b0*/  I2F.RP R11, R12 ;  /* 0x0000000c000b7306 */ /* 0x000eea0000209400 */
[----:B------:R-:W4:Y:S08]  /*06c0*/  LDC R9, c[0x0][0x388] ;  /* 0x0000e200ff097b82 */ /* 0x000f300000000800 */
[----:B------:R-:W0:Y:S01]  /*06d0*/  LDC.64 R6, c[0x0][0x380] ;  /* 0x0000e000ff067b82 */ /* 0x000e220000000a00 */
[----:B---3--:R-:W3:Y:S02]  /*06e0*/  MUFU.RCP R11, R11 ;  /* 0x0000000b000b7308 */ /* 0x008ee40000001000 */
[----:B---3--:R-:W-:-:S06]  /*06f0*/  VIADD R14, R11, 0xffffffe ;  /* 0x0ffffffe0b0e7836 */ /* 0x008fcc0000000000 */
[----:B------:R3:W5:Y:S02]  /*0700*/  F2I.FTZ.U32.TRUNC.NTZ R15, R14 ;  /* 0x0000000e000f7305 */ /* 0x000764000021f000 */
[----:B---3--:R-:W-:Y:S02]  /*0710*/  HFMA2 R14, -RZ, RZ, 0, 0 ;  /* 0x00000000ff0e7431 */ /* 0x008fe400000001ff */
[----:B-----5:R-:W-:-:S04]  /*0720*/  IMAD.MOV R13, RZ, RZ, -R15 ;  /* 0x000000ffff0d7224 */ /* 0x020fc800078e0a0f */
[----:B------:R-:W-:-:S04]  /*0730*/  IMAD R13, R13, R12, RZ ;  /* 0x0000000c0d0d7224 */ /* 0x000fc800078e02ff */
[----:B0-2-4-:R-:W-:-:S07]  /*0740*/  IMAD.HI.U32 R15, R15, R13, R14 ;  /* 0x0000000d0f0f7227 */ /* 0x015fce00078e000e */
.L_x_25:
[----:B------:R-:W-:Y:S01]  /*0750*/  IABS R16, R8 ;  /* 0x0000000800107213 */ /* 0x000fe20000000000 */
[----:B------:R-:W-:Y:S01]  /*0760*/  BSSY.RECONVERGENT B0, `(.L_x_13) ;  /* 0x000002f000007945 */ /* 0x000fe20003800200 */
[-C--:B----4-:R-:W-:Y:S02]  /*0770*/  IABS R11, R5.reuse ;  /* 0x00000005000b7213 */ /* 0x090fe40000000000 */
[----:B------:R-:W-:Y:S01]  /*0780*/  IABS R13, R5 ;  /* 0x00000005000d7213 */ /* 0x000fe20000000000 */
[----:B------:R-:W-:-:S04]  /*0790*/  IMAD.HI.U32 R14, R15, R16, RZ ;  /* 0x000000100f0e7227 */ /* 0x000fc800078e00ff */
[----:B------:R-:W-:-:S04]  /*07a0*/  IMAD.MOV R11, RZ, RZ, -R11 ;  /* 0x000000ffff0b7224 */ /* 0x000fc800078e0a0b */
[----:B------:R-:W-:-:S05]  /*07b0*/  IMAD R15, R14, R11, R16 ;  /* 0x0000000b0e0f7224 */ /* 0x000fca00078e0210 */
[----:B------:R-:W-:-:S13]  /*07c0*/  ISETP.GT.U32.AND P1, PT, R12, R15, PT ;  /* 0x0000000f0c00720c */ /* 0x000fda0003f24070 */
[----:B------:R-:W-:Y:S02]  /*07d0*/  @!P1 IMAD.IADD R15, R15, 0x1, -R13 ;  /* 0x000000010f0f9824 */ /* 0x000fe400078e0a0d */
[----:B------:R-:W-:-:S03]  /*07e0*/  @!P1 VIADD R14, R14, 0x1 ;  /* 0x000000010e0e9836 */ /* 0x000fc60000000000 */
[----:B------:R-:W-:Y:S02]  /*07f0*/  ISETP.GE.U32.AND P0, PT, R15, R12, PT ;  /* 0x0000000c0f00720c */ /* 0x000fe40003f06070 */
[----:B------:R-:W-:-:S04]  /*0800*/  LOP3.LUT R12, R8, R5, RZ, 0x3c, !PT ;  /* 0x00000005080c7212 */ /* 0x000fc800078e3cff */
[----:B------:R-:W-:-:S07]  /*0810*/  ISETP.GE.AND P2, PT, R12, RZ, PT ;  /* 0x000000ff0c00720c */ /* 0x000fce0003f46270 */
[----:B------:R-:W-:Y:S02]  /*0820*/  @P0 IADD3 R14, PT, PT, R14, 0x1, RZ ;  /* 0x000000010e0e0810 */ /* 0x000fe40007ffe0ff */
[----:B------:R-:W-:-:S03]  /*0830*/  ISETP.NE.AND P0, PT, R5, RZ, PT ;  /* 0x000000ff0500720c */ /* 0x000fc60003f05270 */
[----:B------:R-:W-:Y:S01]  /*0840*/  IMAD.MOV.U32 R15, RZ, RZ, R14 ;  /* 0x000000ffff0f7224 */ /* 0x000fe200078e000e */
[----:B------:R-:W-:-:S03]  /*0850*/  LOP3.LUT R14, RZ, R5, RZ, 0x33, !PT ;  /* 0x00000005ff0e7212 */ /* 0x000fc600078e33ff */
[----:B------:R-:W-:-:S05]  /*0860*/  @!P2 IMAD.MOV R15, RZ, RZ, -R15 ;  /* 0x000000ffff0fa224 */ /* 0x000fca00078e0a0f */
[----:B------:R-:W-:-:S04]  /*0870*/  SEL R16, R14, R15, !P0 ;  /* 0x0000000f0e107207 */ /* 0x000fc80004000000 */
[----:B------:R-:W-:-:S13]  /*0880*/  ISETP.GT.AND P1, PT, R16, R9, PT ;  /* 0x000000091000720c */ /* 0x000fda0003f24270 */
[----:B0-23--:R-:W-:Y:S05]  /*0890*/  @P1 BRA `(.L_x_14) ;  /* 0x00000000006c1947 */ /* 0x00dfea0003800000 */
[----:B------:R-:W-:-:S04]  /*08a0*/  IMAD.MOV R12, RZ, RZ, -R16 ;  /* 0x000000ffff0c7224 */ /* 0x000fc800078e0a10 */
[----:B------:R-:W-:-:S05]  /*08b0*/  IMAD R17, R5, R12, R8 ;  /* 0x0000000c05117224 */ /* 0x000fca00078e0208 */
[----:B------:R-:W-:-:S13]  /*08c0*/  ISETP.NE.AND P1, PT, R17, R10, PT ;  /* 0x0000000a1100720c */ /* 0x000fda0003f25270 */
[----:B------:R-:W-:Y:S05]  /*08d0*/  @P1 BRA `(.L_x_15) ;  /* 0x00000000002c1947 */ /* 0x000fea0003800000 */
        /* <DEDUP_REMOVED lines=8> */
[----:B------:R-:W-:-:S05]  /*0960*/  MOV R15, UR5 ;  /* 0x00000005000f7c02 */ /* 0x000fca0008000f00 */
[----:B------:R2:W-:Y:S01]  /*0970*/  @P1 REDG.E.MIN.S32.STRONG.GPU desc[UR6][R2.64], R15 ;  /* 0x0000000f0200198e */ /* 0x0005e2000c92e306 */
[----:B------:R-:W-:Y:S05]  /*0980*/  BRA `(.L_x_14) ;  /* 0x0000000000307947 */ /* 0x000fea0003800000 */
.L_x_15:
        /* <DEDUP_REMOVED lines=12> */
.L_x_14:
[----:B------:R-:W-:Y:S05]  /*0a50*/  BSYNC.RECONVERGENT B0 ;  /* 0x0000000000007941 */ /* 0x000fea0003800200 */
.L_x_13:
[----:B-1----:R-:W1:Y:S01]  /*0a60*/  I2F.RP R19, R13 ;  /* 0x0000000d00137306 */ /* 0x002e620000209400 */
[----:B------:R-:W-:Y:S01]  /*0a70*/  VIADD R18, R8, 0x1 ;  /* 0x0000000108127836 */ /* 0x000fe20000000000 */
[----:B------:R-:W-:Y:S01]  /*0a80*/  BSSY.RECONVERGENT B0, `(.L_x_16) ;  /* 0x0000032000007945 */ /* 0x000fe20003800200 */
[----:B------:R-:W-:-:S05]  /*0a90*/  IMAD.MOV.U32 R16, RZ, RZ, RZ ;  /* 0x000000ffff107224 */ /* 0x000fca00078e00ff */
[----:B-1----:R-:W1:Y:S02]  /*0aa0*/  MUFU.RCP R19, R19 ;  /* 0x0000001300137308 */ /* 0x002e640000001000 */
[----:B-1----:R-:W-:-:S06]  /*0ab0*/  VIADD R20, R19, 0xffffffe ;  /* 0x0ffffffe13147836 */ /* 0x002fcc0000000000 */
[----:B------:R-:W1:Y:S02]  /*0ac0*/  F2I.FTZ.U32.TRUNC.NTZ R17, R20 ;  /* 0x0000001400117305 */ /* 0x000e64000021f000 */
[----:B-1----:R-:W-:-:S05]  /*0ad0*/  IADD3 R12, PT, PT, RZ, -R17, RZ ;  /* 0x80000011ff0c7210 */ /* 0x002fca0007ffe0ff */
[----:B0-2---:R-:W-:Y:S01]  /*0ae0*/  IMAD R15, R12, R13, RZ ;  /* 0x0000000d0c0f7224 */ /* 0x005fe200078e02ff */
[----:B------:R-:W-:-:S03]  /*0af0*/  IABS R12, R18 ;  /* 0x00000012000c7213 */ /* 0x000fc60000000000 */
[----:B------:R-:W-:-:S06]  /*0b00*/  IMAD.HI.U32 R15, R17, R15, R16 ;  /* 0x0000000f110f7227 */ /* 0x000fcc00078e0010 */
[----:B------:R-:W-:-:S04]  /*0b10*/  IMAD.HI.U32 R16, R15, R12, RZ ;  /* 0x0000000c0f107227 */ /* 0x000fc800078e00ff */
[----:B------:R-:W-:Y:S02]  /*0b20*/  IMAD R17, R16, R11, R12 ;  /* 0x0000000b10117224 */ /* 0x000fe400078e020c */
[----:B------:R-:W-:-:S05]  /*0b30*/  IMAD.MOV.U32 R12, RZ, RZ, R13 ;  /* 0x000000ffff0c7224 */ /* 0x000fca00078e000d */
[----:B------:R-:W-:-:S13]  /*0b40*/  ISETP.GT.U32.AND P2, PT, R12, R17, PT ;  /* 0x000000110c00720c */ /* 0x000fda0003f44070 */
[----:B------:R-:W-:Y:S01]  /*0b50*/  @!P2 IADD3 R17, PT, PT, R17, -R13, RZ ;  /* 0x8000000d1111a210 */ /* 0x000fe20007ffe0ff */
[----:B------:R-:W-:-:S03]  /*0b60*/  @!P2 VIADD R16, R16, 0x1 ;  /* 0x000000011010a836 */ /* 0x000fc60000000000 */
[----:B------:R-:W-:Y:S02]  /*0b70*/  ISETP.GE.U32.AND P1, PT, R17, R12, PT ;  /* 0x0000000c1100720c */ /* 0x000fe40003f26070 */
[----:B------:R-:W-:-:S04]  /*0b80*/  LOP3.LUT R17, R18, R5, RZ, 0x3c, !PT ;  /* 0x0000000512117212 */ /* 0x000fc800078e3cff */
[----:B------:R-:W-:-:S07]  /*0b90*/  ISETP.GE.AND P3, PT, R17, RZ, PT ;  /* 0x000000ff1100720c */ /* 0x000fce0003f66270 */
[----:B------:R-:W-:-:S06]  /*0ba0*/  @P1 VIADD R16, R16, 0x1 ;  /* 0x0000000110101836 */ /* 0x000fcc0000000000 */
[----:B------:R-:W-:-:S05]  /*0bb0*/  @!P3 IMAD.MOV R16, RZ, RZ, -R16 ;  /* 0x000000ffff10b224 */ /* 0x000fca00078e0a10 */
[----:B------:R-:W-:-:S04]  /*0bc0*/  SEL R20, R14, R16, !P0 ;  /* 0x000000100e147207 */ /* 0x000fc80004000000 */
[C---:B------:R-:W-:Y:S02]  /*0bd0*/  ISETP.GT.AND P1, PT, R20.reuse, R9, PT ;  /* 0x000000091400720c */ /* 0x040fe40003f24270 */
[----:B------:R-:W-:-:S05]  /*0be0*/  IADD3 R16, PT, PT, -R20, RZ, RZ ;  /* 0x000000ff14107210 */ /* 0x000fca0007ffe1ff */
[----:B------:R-:W-:-:S06]  /*0bf0*/  IMAD R17, R5, R16, R18 ;  /* 0x0000001005117224 */ /* 0x000fcc00078e0212 */
[----:B------:R-:W-:Y:S05]  /*0c00*/  @P1 BRA `(.L_x_17) ;  /* 0x0000000000641947 */ /* 0x000fea0003800000 */
        /* <DEDUP_REMOVED lines=15> */
.L_x_18:
        /* <DEDUP_REMOVED lines=10> */
.L_x_17:
[----:B------:R-:W-:Y:S05]  /*0da0*/  BSYNC.RECONVERGENT B0 ;  /* 0x0000000000007941 */ /* 0x000fea0003800200 */
.L_x_16:
[----:B------:R-:W-:Y:S01]  /*0db0*/  IADD3 R20, PT, PT, R8, 0x2, RZ ;  /* 0x0000000208147810 */ /* 0x000fe20007ffe0ff */
[----:B------:R-:W-:Y:S03]  /*0dc0*/  BSSY.RECONVERGENT B0, `(.L_x_19) ;  /* 0x000002a000007945 */ /* 0x000fe60003800200 */
[----:B------:R-:W-:-:S05]  /*0dd0*/  IABS R18, R20 ;  /* 0x0000001400127213 */ /* 0x000fca0000000000 */
[----:B------:R-:W-:-:S04]  /*0de0*/  IMAD.HI.U32 R16, R15, R18, RZ ;  /* 0x000000120f107227 */ /* 0x000fc800078e00ff */
[----:B------:R-:W-:-:S05]  /*0df0*/  IMAD R17, R16, R11, R18 ;  /* 0x0000000b10117224 */ /* 0x000fca00078e0212 */
[----:B------:R-:W-:-:S13]  /*0e00*/  ISETP.GT.U32.AND P2, PT, R12, R17, PT ;  /* 0x000000110c00720c */ /* 0x000fda0003f44070 */
[----:B------:R-:W-:Y:S02]  /*0e10*/  @!P2 IMAD.IADD R17, R17, 0x1, -R13 ;  /* 0x000000011111a824 */ /* 0x000fe400078e0a0d */
[----:B------:R-:W-:-:S03]  /*0e20*/  @!P2 VIADD R16, R16, 0x1 ;  /* 0x000000011010a836 */ /* 0x000fc60000000000 */
[----:B------:R-:W-:Y:S02]  /*0e30*/  ISETP.GE.U32.AND P1, PT, R17, R12, PT ;  /* 0x0000000c1100720c */ /* 0x000fe40003f26070 */
[----:B------:R-:W-:-:S04]  /*0e40*/  LOP3.LUT R17, R20, R5, RZ, 0x3c, !PT ;  /* 0x0000000514117212 */ /* 0x000fc800078e3cff */
[----:B------:R-:W-:-:S07]  /*0e50*/  ISETP.GE.AND P3, PT, R17, RZ, PT ;  /* 0x000000ff1100720c */ /* 0x000fce0003f66270 */
[----:B------:R-:W-:-:S06]  /*0e60*/  @P1 VIADD R16, R16, 0x1 ;  /* 0x0000000110101836 */ /* 0x000fcc0000000000 */
[----:B------:R-:W-:-:S04]  /*0e70*/  @!P3 IADD3 R16, PT, PT, -R16, RZ, RZ ;  /* 0x000000ff1010b210 */ /* 0x000fc80007ffe1ff */
[----:B------:R-:W-:-:S04]  /*0e80*/  SEL R18, R14, R16, !P0 ;  /* 0x000000100e127207 */ /* 0x000fc80004000000 */
[----:B------:R-:W-:Y:S01]  /*0e90*/  ISETP.GT.AND P1, PT, R18, R9, PT ;  /* 0x000000091200720c */ /* 0x000fe20003f24270 */
[----:B------:R-:W-:-:S04]  /*0ea0*/  IMAD.MOV R16, RZ, RZ, -R18 ;  /* 0x000000ffff107224 */ /* 0x000fc800078e0a12 */
[----:B------:R-:W-:-:S08]  /*0eb0*/  IMAD R17, R5, R16, R20 ;  /* 0x0000001005117224 */ /* 0x000fd000078e0214 */
        /* <DEDUP_REMOVED lines=10> */
[----:B------:R-:W3:Y:S05]  /*0f60*/  S2R R18, SR_LANEID ;  /* 0x0000000000127919 */ /* 0x000eea0000000000 */
[----:B---3--:R-:W-:Y:S02]  /*0f70*/  ISETP.EQ.U32.AND P1, PT, R18, UR4, PT ;  /* 0x0000000412007c0c */ /* 0x008fe4000bf22070 */
[----:B--2---:R-:W-:-:S13]  /*0f80*/  CREDUX.MIN.S32 UR5, R16 ;  /* 0x00000000100572cc */ /* 0x004fda0000008200 */
[----:B01----:R-:W-:-:S05]  /*0f90*/  IMAD.U32 R19, RZ, RZ, UR5 ;  /* 0x00000005ff137e24 */ /* 0x003fca000f8e00ff */
[----:B------:R2:W-:Y:S01]  /*0fa0*/  @P1 REDG.E.MIN.S32.STRONG.GPU desc[UR6][R2.64], R19 ;  /* 0x000000130200198e */ /* 0x0005e2000c92e306 */
[----:B------:R-:W-:Y:S05]  /*0fb0*/  BRA `(.L_x_20) ;  /* 0x0000000000287947 */ /* 0x000fea0003800000 */
.L_x_21:
[----:B------:R-:W-:-:S04]  /*0fc0*/  IMAD R17, R5, R18, R10 ;  /* 0x0000001205117224 */ /* 0x000fc800078e020a */
[----:B------:R-:W-:-:S06]  /*0fd0*/  IMAD.WIDE R16, R17, 0x4, R6 ;  /* 0x0000000411107825 */ /* 0x000fcc00078e0206 */
[----:B------:R-:W2:Y:S01]  /*0fe0*/  LDG.E R16, desc[UR6][R16.64] ;  /* 0x0000000610107981 */ /* 0x000ea2000c1e1900 */
[----:B------:R-:W-:Y:S02]  /*0ff0*/  VOTEU.ANY UR4, UPT, PT ;  /* 0x0000000000047886 */ /* 0x000fe400038e0100 */
[----:B------:R-:W-:Y:S01]  /*1000*/  UFLO.U32 UR4, UR4 ;  /* 0x00000004000472bd */ /* 0x000fe200080e0000 */
[----:B------:R-:W3:Y:S05]  /*1010*/  S2R R18, SR_LANEID ;  /* 0x0000000000127919 */ /* 0x000eea0000000000 */
[----:B---3--:R-:W-:Y:S02]  /*1020*/  ISETP.EQ.U32.AND P1, PT, R18, UR4, PT ;  /* 0x0000000412007c0c */ /* 0x008fe4000bf22070 */
[----:B--2---:R-:W-:-:S13]  /*1030*/  CREDUX.MIN.S32 UR5, R16 ;  /* 0x00000000100572cc */ /* 0x004fda0000008200 */
[----:B01----:R-:W-:-:S05]  /*1040*/  MOV R19, UR5 ;  /* 0x0000000500137c02 */ /* 0x003fca0008000f00 */
[----:B------:R3:W-:Y:S02]  /*1050*/  @P1 REDG.E.MIN.S32.STRONG.GPU desc[UR6][R2.64], R19 ;  /* 0x000000130200198e */ /* 0x0007e4000c92e306 */
.L_x_20:
[----:B------:R-:W-:Y:S05]  /*1060*/  BSYNC.RECONVERGENT B0 ;  /* 0x0000000000007941 */ /* 0x000fea0003800200 */
.L_x_19:
[----:B------:R-:W-:Y:S01]  /*1070*/  VIADD R20, R8, 0x3 ;  /* 0x0000000308147836 */ /* 0x000fe20000000000 */
[----:B------:R-:W-:Y:S04]  /*1080*/  BSSY.RECONVERGENT B0, `(.L_x_22) ;  /* 0x000002a000007945 */ /* 0x000fe80003800200 */
        /* <DEDUP_REMOVED lines=9> */
[----:B------:R-:W-:-:S06]  /*1120*/  @P1 IADD3 R16, PT, PT, R16, 0x1, RZ ;  /* 0x0000000110101810 */ /* 0x000fcc0007ffe0ff */
[----:B------:R-:W-:-:S05]  /*1130*/  @!P3 IMAD.MOV R16, RZ, RZ, -R16 ;  /* 0x000000ffff10b224 */ /* 0x000fca00078e0a10 */
        /* <DEDUP_REMOVED lines=11> */
[----:B------:R-:W4:Y:S01]  /*11f0*/  LDG.E R16, desc[UR6][R16.64] ;  /* 0x0000000610107981 */ /* 0x000f22000c1e1900 */
[----:B------:R-:W-:Y:S02]  /*1200*/  VOTEU.ANY UR4, UPT, PT ;  /* 0x0000000000047886 */ /* 0x000fe400038e0100 */
[----:B------:R-:W-:Y:S01]  /*1210*/  UFLO.U32 UR4, UR4 ;  /* 0x00000004000472bd */ /* 0x000fe200080e0000 */
[----:B------:R-:W5:Y:S05]  /*1220*/  S2R R11, SR_LANEID ;  /* 0x00000000000b7919 */ /* 0x000f6a0000000000 */
[----:B-----5:R-:W-:Y:S02]  /*1230*/  ISETP.EQ.U32.AND P0, PT, R11, UR4, PT ;  /* 0x000000040b007c0c */ /* 0x020fe4000bf02070 */
[----:B----4-:R-:W-:-:S13]  /*1240*/  CREDUX.MIN.S32 UR5, R16 ;  /* 0x00000000100572cc */ /* 0x010fda0000008200 */
[----:B------:R-:W-:-:S05]  /*1250*/  MOV R11, UR5 ;  /* 0x00000005000b7c02 */ /* 0x000fca0008000f00 */
[----:B------:R4:W-:Y:S01]  /*1260*/  @P0 REDG.E.MIN.S32.STRONG.GPU desc[UR6][R2.64], R11 ;  /* 0x0000000b0200098e */ /* 0x0009e2000c92e306 */
[----:B------:R-:W-:Y:S05]  /*1270*/  BRA `(.L_x_23) ;  /* 0x0000000000287947 */ /* 0x000fea0003800000 */
.L_x_24:
[----:B------:R-:W-:-:S04]  /*1280*/  IMAD R17, R5, R16, R10 ;  /* 0x0000001005117224 */ /* 0x000fc800078e020a */
[----:B------:R-:W-:-:S06]  /*1290*/  IMAD.WIDE R16, R17, 0x4, R6 ;  /* 0x0000000411107825 */ /* 0x000fcc00078e0206 */
[----:B------:R-:W4:Y:S01]  /*12a0*/  LDG.E R16, desc[UR6][R16.64] ;  /* 0x0000000610107981 */ /* 0x000f22000c1e1900 */
[----:B------:R-:W-:Y:S02]  /*12b0*/  VOTEU.ANY UR4, UPT, PT ;  /* 0x0000000000047886 */ /* 0x000fe400038e0100 */
[----:B------:R-:W-:Y:S01]  /*12c0*/  UFLO.U32 UR4, UR4 ;  /* 0x00000004000472bd */ /* 0x000fe200080e0000 */
[----:B------:R-:W5:Y:S05]  /*12d0*/  S2R R11, SR_LANEID ;  /* 0x00000000000b7919 */ /* 0x000f6a0000000000 */
[----:B-----5:R-:W-:Y:S02]  /*12e0*/  ISETP.EQ.U32.AND P0, PT, R11, UR4, PT ;  /* 0x000000040b007c0c */ /* 0x020fe4000bf02070 */
[----:B----4-:R-:W-:-:S13]  /*12f0*/  CREDUX.MIN.S32 UR5, R16 ;  /* 0x00000000100572cc */ /* 0x010fda0000008200 */
[----:B------:R-:W-:-:S05]  /*1300*/  IMAD.U32 R11, RZ, RZ, UR5 ;  /* 0x00000005ff0b7e24 */ /* 0x000fca000f8e00ff */
[----:B------:R4:W-:Y:S02]  /*1310*/  @P0 REDG.E.MIN.S32.STRONG.GPU desc[UR6][R2.64], R11 ;  /* 0x0000000b0200098e */ /* 0x0009e4000c92e306 */
.L_x_23:
[----:B------:R-:W-:Y:S05]  /*1320*/  BSYNC.RECONVERGENT B0 ;  /* 0x0000000000007941 */ /* 0x000fea0003800200 */
.L_x_22:
[----:B------:R-:W-:-:S05]  /*1330*/  VIADD R8, R8, 0x4 ;  /* 0x0000000408087836 */ /* 0x000fca0000000000 */
[----:B------:R-:W-:-:S13]  /*1340*/  ISETP.GE.AND P0, PT, R8, R0, PT ;  /* 0x000000000800720c */ /* 0x000fda0003f06270 */
[----:B------:R-:W-:Y:S05]  /*1350*/  @!P0 BRA `(.L_x_25) ;  /* 0xfffffff000fc8947 */ /* 0x000fea000383ffff */
[----:B------:R-:W-:Y:S05]  /*1360*/  EXIT ;  /* 0x000000000000794d */ /* 0x000fea0003800000 */
.L_x_26:
        /* <DEDUP_REMOVED lines=9> */
.L_x_43:


//--------------------- .text._Z8sumRandCPiS_iii  --------------------------
	.section	.text._Z8sumRandCPiS_iii,"ax",@progbits
	.align	128
        .global         _Z8sumRandCPiS_iii
        .type           _Z8sumRandCPiS_iii,@function
        .size           _Z8sumRandCPiS_iii,(.L_x_44 - _Z8sumRandCPiS_iii)
        .other          _Z8sumRandCPiS_iii,@"STO_CUDA_ENTRY STV_DEFAULT"
_Z8sumRandCPiS_iii:
.text._Z8sumRandCPiS_iii:
        /* <DEDUP_REMOVED lines=21> */
[----:B------:R-:W-:Y:S01]  /*0150*/  IMAD R0, R0, UR10, R7 ;  /* 0x0000000a00007c24 */ /* 0x000fe2000f8e0207 */
[----:B------:R-:W2:Y:S03]  /*0160*/  LDCU UR8, c[0x0][0x394] ;  /* 0x00007280ff0877ac */ /* 0x000ea60008000800 */
[----:B------:R-:W-:Y:S01]  /*0170*/  IMAD R0, R0, UR9, R9 ;  /* 0x0000000900007c24 */ /* 0x000fe2000f8e0209 */
[----:B------:R-:W3:Y:S01]  /*0180*/  LDC.64 R10, c[0x0][0x388] ;  /* 0x0000e200ff0a7b82 */ /* 0x000ee20000000a00 */
[----:B------:R-:W4:Y:S02]  /*0190*/  LDCU UR5, c[0x0][0x390] ;  /* 0x00007200ff0577ac */ /* 0x000f240008000800 */
[----:B------:R-:W-:-:S04]  /*01a0*/  IMAD R21, R0, R2, RZ ;  /* 0x0000000200157224 */ /* 0x000fc800078e02ff */
[----:B------:R-:W-:-:S05]  /*01b0*/  IMAD.IADD R0, R21, 0x1, R2 ;  /* 0x0000000115007824 */ /* 0x000fca00078e0202 */
[----:B------:R-:W-:Y:S01]  /*01c0*/  VIADDMNMX R20, R21, 0x1, R0, !PT ;  /* 0x0000000115147846 */ /* 0x000fe20007800100 */
[----:B0-----:R-:W-:-:S04]  /*01d0*/  IMAD R2, R5, R4, R4 ;  /* 0x0000000405027224 */ /* 0x001fc800078e0204 */
[----:B------:R-:W-:Y:S01]  /*01e0*/  IMAD.IADD R4, R20, 0x1, -R21 ;  /* 0x0000000114047824 */ /* 0x000fe200078e0a15 */
[----:B------:R-:W-:-:S04]  /*01f0*/  IADD3 R3, PT, PT, R2, R5, RZ ;  /* 0x0000000502037210 */ /* 0x000fc80007ffe0ff */
[----:B------:R-:W-:Y:S01]  /*0200*/  LOP3.LUT P0, R24, R4, 0x3, RZ, 0xc0, !PT ;  /* 0x0000000304187812 */ /* 0x000fe2000780c0ff */
[----:B------:R-:W-:Y:S02]  /*0210*/  VIADD R4, R5, 0x1 ;  /* 0x0000000105047836 */ /* 0x000fe40000000000 */
[----:B---3--:R-:W-:-:S04]  /*0220*/  IMAD.WIDE R10, R3, 0x4, R10 ;  /* 0x00000004030a7825 */ /* 0x008fc800078e020a */
[----:B------:R-:W-:-:S06]  /*0230*/  IMAD.MOV.U32 R3, RZ, RZ, R21 ;  /* 0x000000ffff037224 */ /* 0x000fcc00078e0015 */
[----:B-12-4-:R-:W-:Y:S05]  /*0240*/  @!P0 BRA `(.L_x_28) ;  /* 0x0000000400248947 */ /* 0x016fea0003800000 */
[----:B------:R-:W-:Y:S01]  /*0250*/  IABS R22, R5 ;  /* 0x0000000500167213 */ /* 0x000fe20000000000 */
[----:B------:R-:W0:Y:S01]  /*0260*/  LDC.64 R6, c[0x0][0x388] ;  /* 0x0000e200ff067b82 */ /* 0x000e220000000a00 */
[----:B------:R-:W-:Y:S02]  /*0270*/  IADD3 R24, PT, PT, -R24, RZ, RZ ;  /* 0x000000ff18187210 */ /* 0x000fe40007ffe1ff */
[----:B------:R-:W1:Y:S05]  /*0280*/  I2F.RP R3, R22 ;  /* 0x0000001600037306 */ /* 0x000e6a0000209400 */
[----:B------:R-:W2:Y:S03]  /*0290*/  LDC.64 R8, c[0x0][0x380] ;  /* 0x0000e000ff087b82 */ /* 0x000ea60000000a00 */
[----:B-1----:R-:W1:Y:S02]  /*02a0*/  MUFU.RCP R3, R3 ;  /* 0x0000000300037308 */ /* 0x002e640000001000 */
[----:B-1----:R-:W-:Y:S01]  /*02b0*/  IADD3 R12, PT, PT, R3, 0xffffffe, RZ ;  /* 0x0ffffffe030c7810 */ /* 0x002fe20007ffe0ff */
[----:B------:R-:W-:-:S05]  /*02c0*/  IMAD.MOV.U32 R3, RZ, RZ, R21 ;  /* 0x000000ffff037224 */ /* 0x000fca00078e0015 */
[----:B------:R1:W3:Y:S02]  /*02d0*/  F2I.FTZ.U32.TRUNC.NTZ R13, R12 ;  /* 0x0000000c000d7305 */ /* 0x0002e4000021f000 */
[----:B-1----:R-:W-:Y:S02]  /*02e0*/  IMAD.MOV.U32 R12, RZ, RZ, RZ ;  /* 0x000000ffff0c7224 */ /* 0x002fe400078e00ff */
[----:B---3--:R-:W-:-:S04]  /*02f0*/  IMAD.MOV R5, RZ, RZ, -R13 ;  /* 0x000000ffff057224 */ /* 0x008fc800078e0a0d */
[----:B------:R-:W-:-:S04]  /*0300*/  IMAD R5, R5, R22, RZ ;  /* 0x0000001605057224 */ /* 0x000fc800078e02ff */
[----:B0-2---:R-:W-:-:S07]  /*0310*/  IMAD.HI.U32 R13, R13, R5, R12 ;  /* 0x000000050d0d7227 */ /* 0x005fce00078e000c */
.L_x_31:
[----:B------:R-:W-:Y:S01]  /*0320*/  IABS R14, R3 ;  /* 0x00000003000e7213 */ /* 0x000fe20000000000 */
[----:B------:R-:W-:Y:S01]  /*0330*/  IMAD.U32 R5, RZ, RZ, UR8 ;  /* 0x00000008ff057e24 */ /* 0x000fe2000f8e00ff */
[----:B------:R-:W-:Y:S01]  /*0340*/  BSSY.RECONVERGENT B1, `(.L_x_29) ;  /* 0x0000037000017945 */ /* 0x000fe20003800200 */
[----:B------:R-:W-:Y:S02]  /*0350*/  VIADD R24, R24, 0x1 ;  /* 0x0000000118187836 */ /* 0x000fe40000000000 */
[----:B------:R-:W-:Y:S01]  /*0360*/  IMAD.HI.U32 R12, R13, R14, RZ ;  /* 0x0000000e0d0c7227 */ /* 0x000fe200078e00ff */
[-C--:B------:R-:W-:Y:S02]  /*0370*/  IABS R23, R5.reuse ;  /* 0x0000000500177213 */ /* 0x080fe40000000000 */
[----:B------:R-:W-:Y:S02]  /*0380*/  LOP3.LUT R17, RZ, R5, RZ, 0x33, !PT ;  /* 0x00000005ff117212 */ /* 0x000fe400078e33ff */
[----:B------:R-:W-:-:S05]  /*0390*/  IADD3 R15, PT, PT, -R12, RZ, RZ ;  /* 0x000000ff0c0f7210 */ /* 0x000fca0007ffe1ff */
[----:B------:R-:W-:Y:S01]  /*03a0*/  IMAD R15, R23, R15, R14 ;  /* 0x0000000f170f7224 */ /* 0x000fe200078e020e */
[----:B------:R-:W-:-:S04]  /*03b0*/  LOP3.LUT R14, R3, R5, RZ, 0x3c, !PT ;  /* 0x00000005030e7212 */ /* 0x000fc800078e3cff */
[----:B------:R-:W-:Y:S02]  /*03c0*/  ISETP.GT.U32.AND P1, PT, R22, R15, PT ;  /* 0x0000000f1600720c */ /* 0x000fe40003f24070 */
[----:B------:R-:W-:-:S11]  /*03d0*/  ISETP.GE.AND P2, PT, R14, RZ, PT ;  /* 0x000000ff0e00720c */ /* 0x000fd60003f46270 */
[----:B------:R-:W-:Y:S02]  /*03e0*/  @!P1 IMAD.IADD R15, R15, 0x1, -R23 ;  /* 0x000000010f0f9824 */ /* 0x000fe400078e0a17 */
[----:B------:R-:W-:Y:S01]  /*03f0*/  @!P1 VIADD R12, R12, 0x1 ;  /* 0x000000010c0c9836 */ /* 0x000fe20000000000 */
[----:B------:R-:W-:Y:S02]  /*0400*/  ISETP.NE.AND P1, PT, R24, RZ, PT ;  /* 0x000000ff1800720c */ /* 0x000fe40003f25270 */
[----:B------:R-:W-:-:S13]  /*0410*/  ISETP.GE.U32.AND P0, PT, R15, R22, PT ;  /* 0x000000160f00720c */ /* 0x000fda0003f06070 */
[----:B------:R-:W-:Y:S02]  /*0420*/  @P0 IADD3 R12, PT, PT, R12, 0x1, RZ ;  /* 0x000000010c0c0810 */ /* 0x000fe40007ffe0ff */
[----:B------:R-:W-:-:S03]  /*0430*/  ISETP.NE.AND P0, PT, R5, RZ, PT ;  /* 0x000000ff0500720c */ /* 0x000fc60003f05270 */
[----:B------:R-:W-:-:S05]  /*0440*/  @!P2 IMAD.MOV R12, RZ, RZ, -R12 ;  /* 0x000000ffff0ca224 */ /* 0x000fca00078e0a0c */
[----:B------:R-:W-:-:S04]  /*0450*/  SEL R16, R17, R12, !P0 ;  /* 0x0000000c11107207 */ /* 0x000fc80004000000 */
[----:B------:R-:W-:-:S13]  /*0460*/  ISETP.GE.AND P2, PT, R16, UR5, PT ;  /* 0x0000000510007c0c */ /* 0x000fda000bf46270 */
[----:B------:R-:W-:Y:S05]  /*0470*/  @P2 BRA `(.L_x_30) ;  /* 0x00000000008c2947 */ /* 0x000fea0003800000 */
[----:B------:R-:W-:-:S05]  /*0480*/  IMAD.WIDE R12, R3, 0x4, R8 ;  /* 0x00000004030c7825 */ /* 0x000fca00078e0208 */
[----:B------:R-:W2:Y:S01]  /*0490*/  LDG.E R25, desc[UR6][R12.64] ;  /* 0x000000060c197981 */ /* 0x000ea2000c1e1900 */
[----:B------:R-:W-:Y:S01]  /*04a0*/  ISETP.GE.AND P3, PT, R3, RZ, PT ;  /* 0x000000ff0300720c */ /* 0x000fe20003f66270 */
[----:B------:R-:W-:Y:S01]  /*04b0*/  IMAD.IADD R14, R15, 0x1, -R23 ;  /* 0x000000010f0e7824 */ /* 0x000fe200078e0a17 */
[----:B------:R-:W-:-:S04]  /*04c0*/  MOV R22, R23 ;  /* 0x0000001700167202 */ /* 0x000fc80000000f00 */
[----:B------:R-:W-:-:S04]  /*04d0*/  ISETP.GT.U32.AND P2, PT, R22, R15, PT ;  /* 0x0000000f1600720c */ /* 0x000fc80003f44070 */
[----:B------:R-:W-:-:S05]  /*04e0*/  SEL R14, R14, R15, !P2 ;  /* 0x0000000f0e0e7207 */ /* 0x000fca0005000000 */
[----:B------:R-:W-:-:S05]  /*04f0*/  @!P3 IMAD.MOV R14, RZ, RZ, -R14 ;  /* 0x000000ffff0eb224 */ /* 0x000fca00078e0a0e */
[----:B------:R-:W-:Y:S01]  /*0500*/  SEL R19, R17, R14, !P0 ;  /* 0x0000000e11137207 */ /* 0x000fe20004000000 */
[----:B------:R-:W-:-:S04]  /*0510*/  IMAD R17, R4, R16, R5 ;  /* 0x0000001004117224 */ /* 0x000fc800078e0205 */
[----:B------:R-:W-:Y:S02]  /*0520*/  IMAD R15, R4, R16, R19 ;  /* 0x00000010040f7224 */ /* 0x000fe400078e0213 */
[----:B------:R-:W-:-:S04]  /*0530*/  IMAD.WIDE R16, R17, 0x4, R6 ;  /* 0x0000000411107825 */ /* 0x000fc800078e0206 */
[----:B------:R-:W-:-:S05]  /*0540*/  IMAD.WIDE R14, R15, 0x4, R6 ;  /* 0x000000040f0e7825 */ /* 0x000fca00078e0206 */
[----:B--2---:R0:W-:Y:S04]  /*0550*/  STG.E desc[UR6][R14.64], R25 ;  /* 0x000000190e007986 */ /* 0x0041e8000c101906 */
[----:B------:R1:W-:Y:S04]  /*0560*/  REDG.E.ADD.STRONG.GPU desc[UR6][R16.64], R25 ;  /* 0x000000191000798e */ /* 0x0003e8000c12e106 */
[----:B------:R-:W2:Y:S01]  /*0570*/  LDG.E R27, desc[UR6][R12.64] ;  /* 0x000000060c1b7981 */ /* 0x000ea2000c1e1900 */
[----:B------:R-:W-:-:S05]  /*0580*/  IADD3 R19, PT, PT, R2, R19, RZ ;  /* 0x0000001302137210 */ /* 0x000fca0007ffe0ff */
[----:B------:R-:W-:Y:S01]  /*0590*/  IMAD.WIDE R18, R19, 0x4, R6 ;  /* 0x0000000413127825 */ /* 0x000fe200078e0206 */
[----:B------:R-:W3:Y:S04]  /*05a0*/  S2R R28, SR_LANEID ;  /* 0x00000000001c7919 */ /* 0x000ee80000000000 */
[----:B--2---:R2:W-:Y:S04]  /*05b0*/  REDG.E.ADD.STRONG.GPU desc[UR6][R18.64], R27 ;  /* 0x0000001b1200798e */ /* 0x0045e8000c12e106 */
[----:B------:R-:W4:Y:S01]  /*05c0*/  LDG.E R26, desc[UR6][R12.64] ;  /* 0x000000060c1a7981 */ /* 0x000f22000c1e1900 */
[----:B------:R-:W-:-:S02]  /*05d0*/  VOTEU.ANY UR4, UPT, PT ;  /* 0x0000000000047886 */ /* 0x000fc400038e0100 */
[----:B------:R-:W-:-:S06]  /*05e0*/  UFLO.U32 UR4, UR4 ;  /* 0x00000004000472bd */ /* 0x000fcc00080e0000 */
[----:B---3--:R-:W-:Y:S01]  /*05f0*/  ISETP.EQ.U32.AND P0, PT, R28, UR4, PT ;  /* 0x000000041c007c0c */ /* 0x008fe2000bf02070 */
[----:B0-----:R-:W0:Y:S01]  /*0600*/  I2F.RP R14, R23 ;  /* 0x00000017000e7306 */ /* 0x001e220000209400 */
[----:B----4-:R-:W3:Y:S02]  /*0610*/  REDUX.SUM UR9, R26 ;  /* 0x000000001a0973c4 */ /* 0x010ee4000000c000 */
[----:B---3--:R-:W-:-:S09]  /*0620*/  IMAD.U32 R15, RZ, RZ, UR9 ;  /* 0x00000009ff0f7e24 */ /* 0x008fd2000f8e00ff */
[----:B------:R2:W-:Y:S01]  /*0630*/  @P0 REDG.E.ADD.STRONG.GPU desc[UR6][R10.64], R15 ;  /* 0x0000000f0a00098e */ /* 0x0005e2000c12e106 */
[----:B0-----:R-:W1:Y:S02]  /*0640*/  MUFU.RCP R14, R14 ;  /* 0x0000000e000e7308 */ /* 0x001e640000001000 */
[----:B-1----:R-:W-:-:S06]  /*0650*/  VIADD R16, R14, 0xffffffe ;  /* 0x0ffffffe0e107836 */ /* 0x002fcc0000000000 */
[----:B------:R-:W0:Y:S02]  /*0660*/  F2I.FTZ.U32.TRUNC.NTZ R13, R16 ;  /* 0x00000010000d7305 */ /* 0x000e24000021f000 */
[----:B0-----:R-:W-:-:S05]  /*0670*/  IADD3 R12, PT, PT, RZ, -R13, RZ ;  /* 0x8000000dff0c7210 */ /* 0x001fca0007ffe0ff */
[----:B------:R-:W-:Y:S02]  /*0680*/  IMAD R17, R12, R23, RZ ;  /* 0x000000170c117224 */ /* 0x000fe400078e02ff */
[----:B------:R-:W-:-:S04]  /*0690*/  IMAD.MOV.U32 R12, RZ, RZ, RZ ;  /* 0x000000ffff0c7224 */ /* 0x000fc800078e00ff */
[----:B--2---:R-:W-:-:S07]  /*06a0*/  IMAD.HI.U32 R13, R13, R17, R12 ;  /* 0x000000110d0d7227 */ /* 0x004fce00078e000c */
.L_x_30:
[----:B------:R-:W-:Y:S05]  /*06b0*/  BSYNC.RECONVERGENT B1 ;  /* 0x0000000000017941 */ /* 0x000fea0003800200 */
.L_x_29:
[----:B------:R-:W-:Y:S01]  /*06c0*/  VIADD R3, R3, 0x1 ;  /* 0x0000000103037836 */ /* 0x000fe20000000000 */
[----:B------:R-:W-:Y:S06]  /*06d0*/  @P1 BRA `(.L_x_31) ;  /* 0xfffffffc00101947 */ /* 0x000fec000383ffff */
.L_x_28:
[----:B------:R-:W-:Y:S05]  /*06e0*/  BSYNC.RECONVERGENT B0 ;  /* 0x0000000000007941 */ /* 0x000fea0003800200 */
.L_x_27:
[----:B------:R-:W-:-:S04]  /*06f0*/  IADD3 R20, PT, PT, R21, -R20, RZ ;  /* 0x8000001415147210 */ /* 0x000fc80007ffe0ff */
[----:B------:R-:W-:-:S13]  /*0700*/  ISETP.GT.U32.AND P0, PT, R20, -0x4, PT ;  /* 0xfffffffc1400780c */ /* 0x000fda0003f04070 */
[----:B------:R-:W-:Y:S05]  /*0710*/  @P0 EXIT ;  /* 0x000000000000094d */ /* 0x000fea0003800000 */
[----:B------:R-:W-:Y:S01]  /*0720*/  IABS R5, R5 ;  /* 0x0000000500057213 */ /* 0x000fe20000000000 */
[----:B------:R-:W0:Y:S03]  /*0730*/  LDC R7, c[0x0][0x394] ;  /* 0x0000e500ff077b82 */ /* 0x000e260000000800 */
[----:B------:R-:W1:Y:S05]  /*0740*/  I2F.RP R16, R5 ;  /* 0x0000000500107306 */ /* 0x000e6a0000209400 */
[----:B------:R-:W2:Y:S08]  /*0750*/  LDC R6, c[0x0][0x390] ;  /* 0x0000e400ff067b82 */ /* 0x000eb00000000800 */
[----:B------:R-:W3:Y:S01]  /*0760*/  LDC.64 R12, c[0x0][0x388] ;  /* 0x0000e200ff0c7b82 */ /* 0x000ee20000000a00 */
[----:B-1----:R-:W1:Y:S07]  /*0770*/  MUFU.RCP R16, R16 ;  /* 0x0000001000107308 */ /* 0x002e6e0000001000 */
[----:B------:R-:W4:Y:S01]  /*0780*/  LDC.64 R14, c[0x0][0x380] ;  /* 0x0000e000ff0e7b82 */ /* 0x000f220000000a00 */
[----:B-1----:R-:W-:-:S06]  /*0790*/  VIADD R9, R16, 0xffffffe ;  /* 0x0ffffffe10097836 */ /* 0x002fcc0000000000 */
[----:B------:R-:W1:Y:S02]  /*07a0*/  F2I.FTZ.U32.TRUNC.NTZ R9, R9 ;  /* 0x0000000900097305 */ /* 0x000e64000021f000 */
[----:B-1----:R-:W-:-:S04]  /*07b0*/  IMAD.MOV R8, RZ, RZ, -R9 ;  /* 0x000000ffff087224 */ /* 0x002fc800078e0a09 */
[----:B------:R-:W-:Y:S02]  /*07c0*/  IMAD R17, R8, R5, RZ ;  /* 0x0000000508117224 */ /* 0x000fe400078e02ff */
[----:B------:R-:W-:-:S05]  /*07d0*/  HFMA2 R8, -RZ, RZ, 0, 0 ;  /* 0x00000000ff087431 */ /* 0x000fca00000001ff */
[----:B0-23--:R-:W-:-:S07]  /*07e0*/  IMAD.HI.U32 R8, R9, R17, R8 ;  /* 0x0000001109087227 */ /* 0x00dfce00078e0008 */
.L_x_40:
[----:B------:R-:W-:Y:S01]  /*07f0*/  IABS R18, R3 ;  /* 0x0000000300127213 */ /* 0x000fe20000000000 */
[----:B------:R-:W-:Y:S01]  /*0800*/  BSSY.RECONVERGENT B0, `(.L_x_32) ;  /* 0x0000031000007945 */ /* 0x000fe20003800200 */
[-C--:B------:R-:W-:Y:S02]  /*0810*/  IABS R9, R7.reuse ;  /* 0x0000000700097213 */ /* 0x080fe40000000000 */
[----:B-1----:R-:W-:Y:S01]  /*0820*/  LOP3.LUT R24, RZ, R7, RZ, 0x33, !PT ;  /* 0x00000007ff187212 */ /* 0x002fe200078e33ff */
[----:B------:R-:W-:-:S04]  /*0830*/  IMAD.HI.U32 R8, R8, R18, RZ ;  /* 0x0000001208087227 */ /* 0x000fc800078e00ff */
[----:B------:R-:W-:-:S04]  /*0840*/  IMAD.MOV R16, RZ, RZ, -R8 ;  /* 0x000000ffff107224 */ /* 0x000fc800078e0a08 */
[----:B------:R-:W-:Y:S02]  /*0850*/  IMAD R18, R9, R16, R18 ;  /* 0x0000001009127224 */ /* 0x000fe400078e0212 */
[----:B------:R-:W0:Y:S03]  /*0860*/  I2F.RP R16, R9 ;  /* 0x0000000900107306 */ /* 0x000e260000209400 */
[----:B------:R-:W-:-:S05]  /*0870*/  ISETP.GT.U32.AND P1, PT, R5, R18, PT ;  /* 0x000000120500720c */ /* 0x000fca0003f24070 */
[----:B0-----:R-:W0:Y:S08]  /*0880*/  MUFU.RCP R16, R16 ;  /* 0x0000001000107308 */ /* 0x001e300000001000 */
[----:B------:R-:W-:Y:S01]  /*0890*/  @!P1 IMAD.IADD R18, R18, 0x1, -R9 ;  /* 0x0000000112129824 */ /* 0x000fe200078e0a09 */
[----:B------:R-:W-:-:S04]  /*08a0*/  @!P1 IADD3 R8, PT, PT, R8, 0x1, RZ ;  /* 0x0000000108089810 */ /* 0x000fc80007ffe0ff */
[----:B------:R-:W-:Y:S02]  /*08b0*/  ISETP.GE.U32.AND P0, PT, R18, R5, PT ;  /* 0x000000051200720c */ /* 0x000fe40003f06070 */
[----:B------:R-:W-:-:S04]  /*08c0*/  LOP3.LUT R5, R3, R7, RZ, 0x3c, !PT ;  /* 0x0000000703057212 */ /* 0x000fc800078e3cff */
[----:B------:R-:W-:Y:S01]  /*08d0*/  ISETP.GE.AND P2, PT, R5, RZ, PT ;  /* 0x000000ff0500720c */ /* 0x000fe20003f46270 */
[----:B0-----:R-:W-:-:S06]  /*08e0*/  VIADD R5, R16, 0xffffffe ;  /* 0x0ffffffe10057836 */ /* 0x001fcc0000000000 */
[----:B------:R-:W-:Y:S01]  /*08f0*/  @P0 VIADD R8, R8, 0x1 ;  /* 0x0000000108080836 */ /* 0x000fe20000000000 */
[----:B------:R-:W-:Y:S01]  /*0900*/  ISETP.NE.AND P0, PT, R7, RZ, PT ;  /* 0x000000ff0700720c */ /* 0x000fe20003f05270 */
[----:B----4-:R-:W-:Y:S01]  /*0910*/  IMAD.WIDE R16, R3, 0x4, R14 ;  /* 0x0000000403107825 */ /* 0x010fe200078e020e */
[----:B------:R-:W0:Y:S03]  /*0920*/  F2I.FTZ.U32.TRUNC.NTZ R5, R5 ;  /* 0x0000000500057305 */ /* 0x000e26000021f000 */
[----:B------:R-:W-:-:S04]  /*0930*/  @!P2 IADD3 R8, PT, PT, -R8, RZ, RZ ;  /* 0x000000ff0808a210 */ /* 0x000fc80007ffe1ff */
[----:B------:R-:W-:-:S04]  /*0940*/  SEL R21, R24, R8, !P0 ;  /* 0x0000000818157207 */ /* 0x000fc80004000000 */
[----:B------:R-:W-:Y:S01]  /*0950*/  ISETP.GE.AND P1, PT, R21, R6, PT ;  /* 0x000000061500720c */ /* 0x000fe20003f26270 */
[----:B0-----:R-:W-:-:S12]  /*0960*/  IMAD.MOV R8, RZ, RZ, -R5 ;  /* 0x000000ffff087224 */ /* 0x001fd800078e0a05 */
[----:B------:R-:W-:Y:S05]  /*0970*/  @P1 BRA `(.L_x_33) ;  /* 0x0000000000641947 */ /* 0x000fea0003800000 */
[----:B------:R-:W2:Y:S01]  /*0980*/  LDG.E R25, desc[UR6][R16.64] ;  /* 0x0000000610197981 */ /* 0x000ea2000c1e1900 */
[----:B------:R-:W-:Y:S01]  /*0990*/  ISETP.GE.AND P2, PT, R3, RZ, PT ;  /* 0x000000ff0300720c */ /* 0x000fe20003f46270 */
[----:B------:R-:W-:Y:S01]  /*09a0*/  IMAD.IADD R19, R18, 0x1, -R9 ;  /* 0x0000000112137824 */ /* 0x000fe200078e0a09 */
[----:B------:R-:W-:-:S04]  /*09b0*/  ISETP.GT.U32.AND P1, PT, R9, R18, PT ;  /* 0x000000120900720c */ /* 0x000fc80003f24070 */
[----:B------:R-:W-:-:S07]  /*09c0*/  SEL R19, R19, R18, !P1 ;  /* 0x0000001213137207 */ /* 0x000fce0004800000 */
[----:B------:R-:W-:-:S04]  /*09d0*/  @!P2 IADD3 R19, PT, PT, -R19, RZ, RZ ;  /* 0x000000ff1313a210 */ /* 0x000fc80007ffe1ff */
[----:B------:R-:W-:-:S05]  /*09e0*/  SEL R23, R24, R19, !P0 ;  /* 0x0000001318177207 */ /* 0x000fca0004000000 */
[CC--:B------:R-:W-:Y:S02]  /*09f0*/  IMAD R19, R4.reuse, R21.reuse, R23 ;  /* 0x0000001504137224 */ /* 0x0c0fe400078e0217 */
[----:B------:R-:W-:Y:S02]  /*0a00*/  IMAD R21, R4, R21, R7 ;  /* 0x0000001504157224 */ /* 0x000fe400078e0207 */
[----:B------:R-:W-:-:S04]  /*0a10*/  IMAD.WIDE R18, R19, 0x4, R12 ;  /* 0x0000000413127825 */ /* 0x000fc800078e020c */
[----:B------:R-:W-:Y:S01]  /*0a20*/  IMAD.WIDE R20, R21, 0x4, R12 ;  /* 0x0000000415147825 */ /* 0x000fe200078e020c */
[----:B--2---:R0:W-:Y:S04]  /*0a30*/  STG.E desc[UR6][R18.64], R25 ;  /* 0x0000001912007986 */ /* 0x0041e8000c101906 */
[----:B------:R1:W-:Y:S04]  /*0a40*/  REDG.E.ADD.STRONG.GPU desc[UR6][R20.64], R25 ;  /* 0x000000191400798e */ /* 0x0003e8000c12e106 */
[----:B------:R-:W2:Y:S01]  /*0a50*/  LDG.E R27, desc[UR6][R16.64] ;  /* 0x00000006101b7981 */ /* 0x000ea2000c1e1900 */
[----:B------:R-:W-:-:S04]  /*0a60*/  IMAD.IADD R23, R2, 0x1, R23 ;  /* 0x0000000102177824 */ /* 0x000fc800078e0217 */
[----:B------:R-:W-:Y:S01]  /*0a70*/  IMAD.WIDE R22, R23, 0x4, R12 ;  /* 0x0000000417167825 */ /* 0x000fe200078e020c */
[----:B------:R-:W3:Y:S04]  /*0a80*/  S2R R28, SR_LANEID ;  /* 0x00000000001c7919 */ /* 0x000ee80000000000 */
[----:B--2---:R1:W-:Y:S04]  /*0a90*/  REDG.E.ADD.STRONG.GPU desc[UR6][R22.64], R27 ;  /* 0x0000001b1600798e */ /* 0x0043e8000c12e106 */
[----:B------:R-:W2:Y:S01]  /*0aa0*/  LDG.E R26, desc[UR6][R16.64] ;  /* 0x00000006101a7981 */ /* 0x000ea2000c1e1900 */
[----:B------:R-:W-:-:S02]  /*0ab0*/  VOTEU.ANY UR4, UPT, PT ;  /* 0x0000000000047886 */ /* 0x000fc400038e0100 */
[----:B------:R-:W-:-:S06]  /*0ac0*/  UFLO.U32 UR4, UR4 ;  /* 0x00000004000472bd */ /* 0x000fcc00080e0000 */
[----:B---3--:R-:W-:Y:S01]  /*0ad0*/  ISETP.EQ.U32.AND P1, PT, R28, UR4, PT ;  /* 0x000000041c007c0c */ /* 0x008fe2000bf22070 */
[----:B--2---:R-:W0:Y:S02]  /*0ae0*/  REDUX.SUM UR5, R26 ;  /* 0x000000001a0573c4 */ /* 0x004e24000000c000 */
[----:B0-----:R-:W-:-:S10]  /*0af0*/  IMAD.U32 R19, RZ, RZ, UR5 ;  /* 0x00000005ff137e24 */ /* 0x001fd4000f8e00ff */
[----:B------:R1:W-:Y:S02]  /*0b00*/  @P1 REDG.E.ADD.STRONG.GPU desc[UR6][R10.64], R19 ;  /* 0x000000130a00198e */ /* 0x0003e4000c12e106 */
.L_x_33:
[----:B------:R-:W-:Y:S05]  /*0b10*/  BSYNC.RECONVERGENT B0 ;  /* 0x0000000000007941 */ /* 0x000fea0003800200 */
.L_x_32:
[----:B------:R-:W-:Y:S01]  /*0b20*/  IMAD R8, R8, R9, RZ ;  /* 0x0000000908087224 */ /* 0x000fe200078e02ff */
[----:B-1----:R-:W-:Y:S01]  /*0b30*/  IADD3 R20, PT, PT, R3, 0x1, RZ ;  /* 0x0000000103147810 */ /* 0x002fe20007ffe0ff */
[----:B------:R-:W-:Y:S01]  /*0b40*/  IMAD.MOV.U32 R18, RZ, RZ, RZ ;  /* 0x000000ffff127224 */ /* 0x000fe200078e00ff */
[----:B------:R-:W-:Y:S01]  /*0b50*/  BSSY.RECONVERGENT B0, `(.L_x_34) ;  /* 0x000002c000007945 */ /* 0x000fe20003800200 */
[----:B------:R-:W-:Y:S01]  /*0b60*/  IMAD.MOV.U32 R19, RZ, RZ, R5 ;  /* 0x000000ffff137224 */ /* 0x000fe200078e0005 */
[----:B------:R-:W-:Y:S01]  /*0b70*/  IABS R22, R20 ;  /* 0x0000001400167213 */ /* 0x000fe20000000000 */
[----:B------:R-:W-:Y:S01]  /*0b80*/  IMAD.HI.U32 R8, R5, R8, R18 ;  /* 0x0000000805087227 */ /* 0x000fe200078e0012 */
[----:B------:R-:W-:-:S04]  /*0b90*/  LOP3.LUT R19, R20, R7, RZ, 0x3c, !PT ;  /* 0x0000000714137212 */ /* 0x000fc800078e3cff */
[----:B------:R-:W-:Y:S01]  /*0ba0*/  ISETP.GE.AND P3, PT, R19, RZ, PT ;  /* 0x000000ff1300720c */ /* 0x000fe20003f66270 */
[----:B------:R-:W-:-:S05]  /*0bb0*/  IMAD.HI.U32 R18, R8, R22, RZ ;  /* 0x0000001608127227 */ /* 0x000fca00078e00ff */
[----:B------:R-:W-:-:S05]  /*0bc0*/  IADD3 R5, PT, PT, -R18, RZ, RZ ;  /* 0x000000ff12057210 */ /* 0x000fca0007ffe1ff */
[----:B------:R-:W-:Y:S02]  /*0bd0*/  IMAD R22, R9, R5, R22 ;  /* 0x0000000509167224 */ /* 0x000fe400078e0216 */
[----:B------:R-:W-:-:S05]  /*0be0*/  IMAD.MOV.U32 R5, RZ, RZ, R9 ;  /* 0x000000ffff057224 */ /* 0x000fca00078e0009 */
[----:B------:R-:W-:-:S13]  /*0bf0*/  ISETP.GT.U32.AND P2, PT, R5, R22, PT ;  /* 0x000000160500720c */ /* 0x000fda0003f44070 */
[----:B------:R-:W-:Y:S01]  /*0c00*/  @!P2 IMAD.IADD R22, R22, 0x1, -R9 ;  /* 0x000000011616a824 */ /* 0x000fe200078e0a09 */
[----:B------:R-:W-:-:S04]  /*0c10*/  @!P2 IADD3 R18, PT, PT, R18, 0x1, RZ ;  /* 0x000000011212a810 */ /* 0x000fc80007ffe0ff */
[----:B------:R-:W-:-:S13]  /*0c20*/  ISETP.GE.U32.AND P1, PT, R22, R5, PT ;  /* 0x000000051600720c */ /* 0x000fda0003f26070 */
[----:B------:R-:W-:-:S04]  /*0c30*/  @P1 VIADD R18, R18, 0x1 ;  /* 0x0000000112121836 */ /* 0x000fc80000000000 */
[----:B------:R-:W-:-:S05]  /*0c40*/  @!P3 IMAD.MOV R18, RZ, RZ, -R18 ;  /* 0x000000ffff12b224 */ /* 0x000fca00078e0a12 */
[----:B------:R-:W-:-:S04]  /*0c50*/  SEL R21, R24, R18, !P0 ;  /* 0x0000001218157207 */ /* 0x000fc80004000000 */
[----:B------:R-:W-:-:S13]  /*0c60*/  ISETP.GE.AND P1, PT, R21, R6, PT ;  /* 0x000000061500720c */ /* 0x000fda0003f26270 */
[----:B------:R-:W-:Y:S05]  /*0c70*/  @P1 BRA `(.L_x_35) ;  /* 0x0000000000641947 */ /* 0x000fea0003800000 */
[----:B------:R-:W2:Y:S01]  /*0c80*/  LDG.E R25, desc[UR6][R16.64+0x4] ;  /* 0x0000040610197981 */ /* 0x000ea2000c1e1900 */
[----:B------:R-:W-:Y:S02]  /*0c90*/  ISETP.GE.AND P2, PT, R20, RZ, PT ;  /* 0x000000ff1400720c */ /* 0x000fe40003f46270 */
[----:B------:R-:W-:Y:S02]  /*0ca0*/  ISETP.GT.U32.AND P1, PT, R5, R22, PT ;  /* 0x000000160500720c */ /* 0x000fe40003f24070 */
[----:B------:R-:W-:-:S04]  /*0cb0*/  IADD3 R19, PT, PT, R22, -R9, RZ ;  /* 0x8000000916137210 */ /* 0x000fc80007ffe0ff */
[----:B------:R-:W-:-:S05]  /*0cc0*/  SEL R19, R19, R22, !P1 ;  /* 0x0000001613137207 */ /* 0x000fca0004800000 */
[----:B------:R-:W-:-:S05]  /*0cd0*/  @!P2 IMAD.MOV R19, RZ, RZ, -R19 ;  /* 0x000000ffff13a224 */ /* 0x000fca00078e0a13 */
        /* <DEDUP_REMOVED lines=17> */
[----:B0-----:R-:W-:-:S10]  /*0df0*/  MOV R19, UR5 ;  /* 0x0000000500137c02 */ /* 0x001fd40008000f00 */
[----:B------:R1:W-:Y:S02]  /*0e00*/  @P1 REDG.E.ADD.STRONG.GPU desc[UR6][R10.64], R19 ;  /* 0x000000130a00198e */ /* 0x0003e4000c12e106 */
.L_x_35:
[----:B------:R-:W-:Y:S05]  /*0e10*/  BSYNC.RECONVERGENT B0 ;  /* 0x0000000000007941 */ /* 0x000fea0003800200 */
.L_x_34:
[----:B-1----:R-:W-:Y:S01]  /*0e20*/  VIADD R22, R3, 0x2 ;  /* 0x0000000203167836 */ /* 0x002fe20000000000 */
[----:B------:R-:W-:Y:S04]  /*0e30*/  BSSY.RECONVERGENT B0, `(.L_x_36) ;  /* 0x0000029000007945 */ /* 0x000fe80003800200 */
[----:B------:R-:W-:-:S05]  /*0e40*/  IABS R20, R22 ;  /* 0x0000001600147213 */ /* 0x000fca0000000000 */
[----:B------:R-:W-:-:S04]  /*0e50*/  IMAD.HI.U32 R18, R8, R20, RZ ;  /* 0x0000001408127227 */ /* 0x000fc800078e00ff */
[----:B------:R-:W-:-:S04]  /*0e60*/  IMAD.MOV R19, RZ, RZ, -R18 ;  /* 0x000000ffff137224 */ /* 0x000fc800078e0a12 */
[----:B------:R-:W-:Y:S01]  /*0e70*/  IMAD R20, R9, R19, R20 ;  /* 0x0000001309147224 */ /* 0x000fe200078e0214 */
[----:B------:R-:W-:-:S04]  /*0e80*/  LOP3.LUT R19, R22, R7, RZ, 0x3c, !PT ;  /* 0x0000000716137212 */ /* 0x000fc800078e3cff */
[----:B------:R-:W-:Y:S02]  /*0e90*/  ISETP.GT.U32.AND P2, PT, R5, R20, PT ;  /* 0x000000140500720c */ /* 0x000fe40003f44070 */
[----:B------:R-:W-:-:S11]  /*0ea0*/  ISETP.GE.AND P3, PT, R19, RZ, PT ;  /* 0x000000ff1300720c */ /* 0x000fd60003f66270 */
[----:B------:R-:W-:Y:S01]  /*0eb0*/  @!P2 IADD3 R20, PT, PT, R20, -R9, RZ ;  /* 0x800000091414a210 */ /* 0x000fe20007ffe0ff */
[----:B------:R-:W-:-:S03]  /*0ec0*/  @!P2 VIADD R18, R18, 0x1 ;  /* 0x000000011212a836 */ /* 0x000fc60000000000 */
[----:B------:R-:W-:-:S13]  /*0ed0*/  ISETP.GE.U32.AND P1, PT, R20, R5, PT ;  /* 0x000000051400720c */ /* 0x000fda0003f26070 */
[----:B------:R-:W-:-:S05]  /*0ee0*/  @P1 VIADD R18, R18, 0x1 ;  /* 0x0000000112121836 */ /* 0x000fca0000000000 */
[----:B------:R-:W-:-:S04]  /*0ef0*/  @!P3 IADD3 R18, PT, PT, -R18, RZ, RZ ;  /* 0x000000ff1212b210 */ /* 0x000fc80007ffe1ff */
[----:B------:R-:W-:-:S04]  /*0f00*/  SEL R21, R24, R18, !P0 ;  /* 0x0000001218157207 */ /* 0x000fc80004000000 */
[----:B------:R-:W-:-:S13]  /*0f10*/  ISETP.GE.AND P1, PT, R21, R6, PT ;  /* 0x000000061500720c */ /* 0x000fda0003f26270 */
[----:B------:R-:W-:Y:S05]  /*0f20*/  @P1 BRA `(.L_x_37) ;  /* 0x0000000000641947 */ /* 0x000fea0003800000 */
[----:B------:R-:W2:Y:S01]  /*0f30*/  LDG.E R25, desc[UR6][R16.64+0x8] ;  /* 0x0000080610197981 */ /* 0x000ea2000c1e1900 */
[----:B------:R-:W-:Y:S01]  /*0f40*/  ISETP.GE.AND P2, PT, R22, RZ, PT ;  /* 0x000000ff1600720c */ /* 0x000fe20003f46270 */
[----:B------:R-:W-:Y:S01]  /*0f50*/  IMAD.IADD R19, R20, 0x1, -R9 ;  /* 0x0000000114137824 */ /* 0x000fe200078e0a09 */
[----:B------:R-:W-:-:S04]  /*0f60*/  ISETP.GT.U32.AND P1, PT, R5, R20, PT ;  /* 0x000000140500720c */ /* 0x000fc80003f24070 */
[----:B------:R-:W-:-:S07]  /*0f70*/  SEL R19, R19, R20, !P1 ;  /* 0x0000001413137207 */ /* 0x000fce0004800000 */
        /* <DEDUP_REMOVED lines=9> */
[----:B------:R-:W-:-:S05]  /*1010*/  IADD3 R23, PT, PT, R2, R23, RZ ;  /* 0x0000001702177210 */ /* 0x000fca0007ffe0ff */
        /* <DEDUP_REMOVED lines=10> */
.L_x_37:
[----:B------:R-:W-:Y:S05]  /*10c0*/  BSYNC.RECONVERGENT B0 ;  /* 0x0000000000007941 */ /* 0x000fea0003800200 */
.L_x_36:
[----:B-1----:R-:W-:Y:S01]  /*10d0*/  IADD3 R22, PT, PT, R3, 0x3, RZ ;  /* 0x0000000303167810 */ /* 0x002fe20007ffe0ff */
[----:B------:R-:W-:Y:S03]  /*10e0*/  BSSY.RECONVERGENT B0, `(.L_x_38) ;  /* 0x0000029000007945 */ /* 0x000fe60003800200 */
        /* <DEDUP_REMOVED lines=10> */
[----:B------:R-:W-:-:S05]  /*1190*/  @P1 IADD3 R18, PT, PT, R18, 0x1, RZ ;  /* 0x0000000112121810 */ /* 0x000fca0007ffe0ff */
[----:B------:R-:W-:-:S05]  /*11a0*/  @!P3 IMAD.MOV R18, RZ, RZ, -R18 ;  /* 0x000000ffff12b224 */ /* 0x000fca00078e0a12 */
[----:B------:R-:W-:-:S04]  /*11b0*/  SEL R21, R24, R18, !P0 ;  /* 0x0000001218157207 */ /* 0x000fc80004000000 */
[----:B------:R-:W-:-:S13]  /*11c0*/  ISETP.GE.AND P1, PT, R21, R6, PT ;  /* 0x000000061500720c */ /* 0x000fda0003f26270 */
[----:B------:R-:W-:Y:S05]  /*11d0*/  @P1 BRA `(.L_x_39) ;  /* 0x0000000000641947 */ /* 0x000fea0003800000 */
[----:B------:R-:W2:Y:S01]  /*11e0*/  LDG.E R23, desc[UR6][R16.64+0xc] ;  /* 0x00000c0610177981 */ /* 0x000ea2000c1e1900 */
[----:B------:R-:W-:Y:S02]  /*11f0*/  ISETP.GE.AND P2, PT, R22, RZ, PT ;  /* 0x000000ff1600720c */ /* 0x000fe40003f46270 */
[----:B------:R-:W-:Y:S02]  /*1200*/  IADD3 R9, PT, PT, R20, -R9, RZ ;  /* 0x8000000914097210 */ /* 0x000fe40007ffe0ff */
[----:B------:R-:W-:-:S04]  /*1210*/  ISETP.GT.U32.AND P1, PT, R5, R20, PT ;  /* 0x000000140500720c */ /* 0x000fc80003f24070 */
        /* <DEDUP_REMOVED lines=21> */
.L_x_39:
[----:B------:R-:W-:Y:S05]  /*1370*/  BSYNC.RECONVERGENT B0 ;  /* 0x0000000000007941 */ /* 0x000fea0003800200 */
.L_x_38:
[----:B------:R-:W-:-:S04]  /*1380*/  IADD3 R3, PT, PT, R3, 0x4, RZ ;  /* 0x0000000403037810 */ /* 0x000fc80007ffe0ff */
[----:B------:R-:W-:-:S13]  /*1390*/  ISETP.GE.AND P0, PT, R3, R0, PT ;  /* 0x000000000300720c */ /* 0x000fda0003f06270 */
[----:B------:R-:W-:Y:S05]  /*13a0*/  @!P0 BRA `(.L_x_40) ;  /* 0xfffffff400108947 */ /* 0x000fea000383ffff */
[----:B------:R-:W-:Y:S05]  /*13b0*/  EXIT ;  /* 0x000000000000794d */ /* 0x000fea0003800000 */
.L_x_41:
        /* <DEDUP_REMOVED lines=12> */
.L_x_44:


//--------------------- .nv.shared.reserved.0     --------------------------
	.section	.nv.shared.reserved.0,"aw",@nobits
	.weak		__nv_reservedSMEM_offset_0_alias
	.size		__nv_reservedSMEM_offset_0_alias, 0, 64
	.other		__nv_reservedSMEM_offset_0_alias,@"STO_CUDA_RESERVED_SHARED STV_DEFAULT"
__nv_reservedSMEM_offset_0_alias:
	.zero		0
	.zero		64


//--------------------- .nv.constant0._Z9updameMinPiS_iii --------------------------
	.section	.nv.constant0._Z9updameMinPiS_iii,"a",@progbits
	.sectionflags	@""
	.align	4
.nv.constant0._Z9updameMinPiS_iii:
	.zero		924


//--------------------- .nv.constant0._Z7findMinPiiii --------------------------
	.section	.nv.constant0._Z7findMinPiiii,"a",@progbits
	.sectionflags	@""
	.align	4
.nv.constant0._Z7findMinPiiii:
	.zero		916


//--------------------- .nv.constant0._Z8sumRandCPiS_iii --------------------------
	.section	.nv.constant0._Z8sumRandCPiS_iii,"a",@progbits
	.sectionflags	@""
	.align	4
.nv.constant0._Z8sumRandCPiS_iii:
	.zero		924


//--------------------- SYMBOLS --------------------------

	.type		.nv.reservedSmem.offset0,@object
	.size		.nv.reservedSmem.offset0,0x4
